	.target	sm_90a

	.elftype	@"ET_EXEC"


//--------------------- .note.nv.tkinfo           --------------------------
	.section	.note.nv.tkinfo,"",@"SHT_NOTE"
	.sectionflags	@"SHF_NOTE_NV_TKINFO"
	.tkinfo
        /*0018*/ 	.word	0x00000002
        /*0030*/ 	.string	""
        /*0030*/ 	.string	"ptxas"
        /*0030*/ 	.string	"Cuda compilation tools, release 13.0, V13.0.88"
        /*0030*/ 	.string	"Build cuda_13.0.r13.0/compiler.36424714_0"
        /*0030*/ 	.string	"-arch sm_90a -m 64 "



//--------------------- .note.nv.cuinfo           --------------------------
	.section	.note.nv.cuinfo,"",@"SHT_NOTE"
	.sectionflags	@"SHF_NOTE_NV_CUINFO"
        /*0018*/ 	.short	0x0002
        /*001a*/ 	.short	0x005a
        /*001c*/ 	.short	0x0082
	.zero		2


//--------------------- .nv.info                  --------------------------
	.section	.nv.info,"",@"SHT_CUDA_INFO"
	.align	4


	//----- nvinfo : EIATTR_REGCOUNT
	.align		4
        /*0000*/ 	.byte	0x04, 0x2f
        /*0002*/ 	.short	(.L_15 - .L_14)
	.align		4
.L_14:
        /*0004*/ 	.word	index@(_ZN7cutlass13device_kernelINS_4gemm6kernel13GemmUniversalIN4cute5tupleIJiiiiEEENS1_10collective13CollectiveMmaINS1_34MainloopSm90TmaGmmaWarpSpecializedILi7ENS5_IJNS4_1CILi1EEESB_SB_EEENS1_35KernelTmaWarpSpecializedCooperativeEEENS5_IJNSA_ILi128EEENSA_ILi64EEENSA_ILi32EEEEEENS_10tfloat32_tENS5_IJlSB_lEEESJ_SK_NS4_8TiledMMAINS4_8MMA_AtomIJNS4_4SM904GMMA29MMA_64x64x8_F32TF32TF32_SS_TNILNSO_7ScaleInE1ELSQ_1EEEEEENS4_6LayoutINS5_IJNSA_ILi2EEESB_SB_EEENS5_IJSB_NSA_ILi0EEESW_EEEEENS5_IJNS4_10UnderscoreESZ_SZ_EEEEENS4_13SM90_TMA_LOADENS4_14ComposedLayoutINS4_7SwizzleILi3ELi4ELi3EEENS4_18smem_ptr_flag_bitsILi32EEENST_INS5_IJNSA_ILi8EEESH_EEENS5_IJSH_SB_EEEEEEEvNS4_8identityES12_S1C_vS1D_EENS_8epilogue10collective6detail29Sm90TmaWarpSpecializedAdapterINS1G_15DefaultEpilogueISJ_SK_SK_NS1F_6thread17LinearCombinationISJ_Li1EffLNS1K_9ScaleType4KindE0ELNS_15FloatRoundStyleE2ESJ_EENS1_15EpilogueDefaultEEEEEvvEEEEvNT_6ParamsE)
        /*0008*/ 	.word	0x000000a8


	//----- nvinfo : EIATTR_FRAME_SIZE
	.align		4
.L_15:
        /*000c*/ 	.byte	0x04, 0x11
        /*000e*/ 	.short	(.L_17 - .L_16)
	.align		4
.L_16:
        /*0010*/ 	.word	index@(_ZN7cutlass13device_kernelINS_4gemm6kernel13GemmUniversalIN4cute5tupleIJiiiiEEENS1_10collective13CollectiveMmaINS1_34MainloopSm90TmaGmmaWarpSpecializedILi7ENS5_IJNS4_1CILi1EEESB_SB_EEENS1_35KernelTmaWarpSpecializedCooperativeEEENS5_IJNSA_ILi128EEENSA_ILi64EEENSA_ILi32EEEEEENS_10tfloat32_tENS5_IJlSB_lEEESJ_SK_NS4_8TiledMMAINS4_8MMA_AtomIJNS4_4SM904GMMA29MMA_64x64x8_F32TF32TF32_SS_TNILNSO_7ScaleInE1ELSQ_1EEEEEENS4_6LayoutINS5_IJNSA_ILi2EEESB_SB_EEENS5_IJSB_NSA_ILi0EEESW_EEEEENS5_IJNS4_10UnderscoreESZ_SZ_EEEEENS4_13SM90_TMA_LOADENS4_14ComposedLayoutINS4_7SwizzleILi3ELi4ELi3EEENS4_18smem_ptr_flag_bitsILi32EEENST_INS5_IJNSA_ILi8EEESH_EEENS5_IJSH_SB_EEEEEEEvNS4_8identityES12_S1C_vS1D_EENS_8epilogue10collective6detail29Sm90TmaWarpSpecializedAdapterINS1G_15DefaultEpilogueISJ_SK_SK_NS1F_6thread17LinearCombinationISJ_Li1EffLNS1K_9ScaleType4KindE0ELNS_15FloatRoundStyleE2ESJ_EENS1_15EpilogueDefaultEEEEEvvEEEEvNT_6ParamsE)
        /*0014*/ 	.word	0x00000000


	//----- nvinfo : EIATTR_MIN_STACK_SIZE
	.align		4
.L_17:
        /*0018*/ 	.byte	0x04, 0x12
        /*001a*/ 	.short	(.L_19 - .L_18)
	.align		4
.L_18:
        /*001c*/ 	.word	index@(_ZN7cutlass13device_kernelINS_4gemm6kernel13GemmUniversalIN4cute5tupleIJiiiiEEENS1_10collective13CollectiveMmaINS1_34MainloopSm90TmaGmmaWarpSpecializedILi7ENS5_IJNS4_1CILi1EEESB_SB_EEENS1_35KernelTmaWarpSpecializedCooperativeEEENS5_IJNSA_ILi128EEENSA_ILi64EEENSA_ILi32EEEEEENS_10tfloat32_tENS5_IJlSB_lEEESJ_SK_NS4_8TiledMMAINS4_8MMA_AtomIJNS4_4SM904GMMA29MMA_64x64x8_F32TF32TF32_SS_TNILNSO_7ScaleInE1ELSQ_1EEEEEENS4_6LayoutINS5_IJNSA_ILi2EEESB_SB_EEENS5_IJSB_NSA_ILi0EEESW_EEEEENS5_IJNS4_10UnderscoreESZ_SZ_EEEEENS4_13SM90_TMA_LOADENS4_14ComposedLayoutINS4_7SwizzleILi3ELi4ELi3EEENS4_18smem_ptr_flag_bitsILi32EEENST_INS5_IJNSA_ILi8EEESH_EEENS5_IJSH_SB_EEEEEEEvNS4_8identityES12_S1C_vS1D_EENS_8epilogue10collective6detail29Sm90TmaWarpSpecializedAdapterINS1G_15DefaultEpilogueISJ_SK_SK_NS1F_6thread17LinearCombinationISJ_Li1EffLNS1K_9ScaleType4KindE0ELNS_15FloatRoundStyleE2ESJ_EENS1_15EpilogueDefaultEEEEEvvEEEEvNT_6ParamsE)
        /*0020*/ 	.word	0x00000000
.L_19:


//--------------------- .nv.compat                --------------------------
	.section	.nv.compat,"",@"SHT_CUDA_COMPAT_INFO"
	.align	4
        /*0000*/ 	.byte	0x02, 0x09, 0x01, 0x00, 0x02, 0x02, 0x04, 0x00, 0x02, 0x05, 0x05, 0x00, 0x03, 0x07, 0x01, 0x01
        /*0010*/ 	.byte	0x02, 0x03, 0x01, 0x00, 0x02, 0x06, 0x01, 0x00, 0x04, 0x0b, 0x08, 0x00, 0x00, 0x00, 0x00, 0x00
        /*0020*/ 	.byte	0x00, 0x00, 0x00, 0x00


//--------------------- .nv.info._ZN7cutlass13device_kernelINS_4gemm6kernel13GemmUniversalIN4cute5tupleIJiiiiEEENS1_10collective13CollectiveMmaINS1_34MainloopSm90TmaGmmaWarpSpecializedILi7ENS5_IJNS4_1CILi1EEESB_SB_EEENS1_35KernelTmaWarpSpecializedCooperativeEEENS5_IJNSA_ILi128EEENSA_ILi64EEENSA_ILi32EEEEEENS_10tfloat32_tENS5_IJlSB_lEEESJ_SK_NS4_8TiledMMAINS4_8MMA_AtomIJNS4_4SM904GMMA29MMA_64x64x8_F32TF32TF32_SS_TNILNSO_7ScaleInE1ELSQ_1EEEEEENS4_6LayoutINS5_IJNSA_ILi2EEESB_SB_EEENS5_IJSB_NSA_ILi0EEESW_EEEEENS5_IJNS4_10UnderscoreESZ_SZ_EEEEENS4_13SM90_TMA_LOADENS4_14ComposedLayoutINS4_7SwizzleILi3ELi4ELi3EEENS4_18smem_ptr_flag_bitsILi32EEENST_INS5_IJNSA_ILi8EEESH_EEENS5_IJSH_SB_EEEEEEEvNS4_8identityES12_S1C_vS1D_EENS_8epilogue10collective6detail29Sm90TmaWarpSpecializedAdapterINS1G_15DefaultEpilogueISJ_SK_SK_NS1F_6thread17LinearCombinationISJ_Li1EffLNS1K_9ScaleType4KindE0ELNS_15FloatRoundStyleE2ESJ_EENS1_15EpilogueDefaultEEEEEvvEEEEvNT_6ParamsE --------------------------
	.section	.nv.info._ZN7cutlass13device_kernelINS_4gemm6kernel13GemmUniversalIN4cute5tupleIJiiiiEEENS1_10collective13CollectiveMmaINS1_34MainloopSm90TmaGmmaWarpSpecializedILi7ENS5_IJNS4_1CILi1EEESB_SB_EEENS1_35KernelTmaWarpSpecializedCooperativeEEENS5_IJNSA_ILi128EEENSA_ILi64EEENSA_ILi32EEEEEENS_10tfloat32_tENS5_IJlSB_lEEESJ_SK_NS4_8TiledMMAINS4_8MMA_AtomIJNS4_4SM904GMMA29MMA_64x64x8_F32TF32TF32_SS_TNILNSO_7ScaleInE1ELSQ_1EEEEEENS4_6LayoutINS5_IJNSA_ILi2EEESB_SB_EEENS5_IJSB_NSA_ILi0EEESW_EEEEENS5_IJNS4_10UnderscoreESZ_SZ_EEEEENS4_13SM90_TMA_LOADENS4_14ComposedLayoutINS4_7SwizzleILi3ELi4ELi3EEENS4_18smem_ptr_flag_bitsILi32EEENST_INS5_IJNSA_ILi8EEESH_EEENS5_IJSH_SB_EEEEEEEvNS4_8identityES12_S1C_vS1D_EENS_8epilogue10collective6detail29Sm90TmaWarpSpecializedAdapterINS1G_15DefaultEpilogueISJ_SK_SK_NS1F_6thread17LinearCombinationISJ_Li1EffLNS1K_9ScaleType4KindE0ELNS_15FloatRoundStyleE2ESJ_EENS1_15EpilogueDefaultEEEEEvvEEEEvNT_6ParamsE,"",@"SHT_CUDA_INFO"
	.sectionflags	@""
	.align	4


	//----- nvinfo : EIATTR_CUDA_API_VERSION
	.align		4
        /*0000*/ 	.byte	0x04, 0x37
        /*0002*/ 	.short	(.L_21 - .L_20)
.L_20:
        /*0004*/ 	.word	0x00000082


	//----- nvinfo : EIATTR_KPARAM_INFO
	.align		4
.L_21:
        /*0008*/ 	.byte	0x04, 0x17
        /*000a*/ 	.short	(.L_23 - .L_22)
.L_22:
        /*000c*/ 	.word	0x00000000
        /*0010*/ 	.short	0x0000
        /*0012*/ 	.short	0x0070
        /*0014*/ 	.byte	0x00, 0xf0, 0x01, 0x10


	//----- nvinfo : EIATTR_SPARSE_MMA_MASK
	.align		4
.L_23:
        /*0018*/ 	.byte	0x03, 0x50
        /*001a*/ 	.short	0x0000


	//----- nvinfo : EIATTR_MAXREG_COUNT
	.align		4
        /*001c*/ 	.byte	0x03, 0x1b
        /*001e*/ 	.short	0x00a8


	//----- nvinfo : EIATTR_NUM_BARRIERS
	.align		4
        /*0020*/ 	.byte	0x02, 0x4c
        /*0022*/ 	.byte	0x01
	.zero		1


	//----- nvinfo : EIATTR_EXTERNS
	.align		4
        /*0024*/ 	.byte	0x04, 0x0f
        /*0026*/ 	.short	(.L_25 - .L_24)


	//   ....[0]....
	.align		4
.L_24:
        /*0028*/ 	.word	index@(__assertfail)


	//----- nvinfo : EIATTR_MERCURY_ISA_VERSION
	.align		4
.L_25:
        /*002c*/ 	.byte	0x03, 0x5f
        /*002e*/ 	.short	0x0101


	//----- nvinfo : EIATTR_INT_WARP_WIDE_INSTR_OFFSETS
	.align		4
        /*0030*/ 	.byte	0x04, 0x31
        /*0032*/ 	.short	(.L_27 - .L_26)


	//   ....[0]....
.L_26:
        /*0034*/ 	.word	0x00000410


	//   ....[1]....
        /*0038*/ 	.word	0x00000440


	//   ....[2]....
        /*003c*/ 	.word	0x00000520


	//----- nvinfo : EIATTR_COOP_GROUP_MASK_REGIDS
	.align		4
.L_27:
        /*0040*/ 	.byte	0x04, 0x29
        /*0042*/ 	.short	(.L_29 - .L_28)


	//   ....[0]....
.L_28:
        /*0044*/ 	.word	0xffffffff


	//   ....[1]....
        /*0048*/ 	.word	0xffffffff


	//   ....[2]....
        /*004c*/ 	.word	0xffffffff


	//   ....[3]....
        /*0050*/ 	.word	0xffffffff


	//   ....[4]....
        /*0054*/ 	.word	0xffffffff


	//----- nvinfo : EIATTR_COOP_GROUP_INSTR_OFFSETS
	.align		4
.L_29:
        /*0058*/ 	.byte	0x04, 0x28
        /*005a*/ 	.short	(.L_31 - .L_30)


	//   ....[0]....
.L_30:
        /*005c*/ 	.word	0x00000060


	//   ....[1]....
        /*0060*/ 	.word	0x00000070


	//   ....[2]....
        /*0064*/ 	.word	0x00000130


	//   ....[3]....
        /*0068*/ 	.word	0x00000320


	//   ....[4]....
        /*006c*/ 	.word	0x00000fd0


	//----- nvinfo : EIATTR_REG_RECONFIG
	.align		4
.L_31:
        /*0070*/ 	.byte	0x01, 0x54
	.zero		2


	//----- nvinfo : EIATTR_SYSCALL_OFFSETS
	.align		4
        /*0074*/ 	.byte	0x04, 0x46
        /*0076*/ 	.short	(.L_33 - .L_32)


	//   ....[0]....
.L_32:
        /*0078*/ 	.word	0x00001190


	//----- nvinfo : EIATTR_MBARRIER_INSTR_OFFSETS
	.align		4
.L_33:
        /*007c*/ 	.byte	0x04, 0x39
        /*007e*/ 	.short	(.L_35 - .L_34)


	//   ....[0]....
.L_34:
        /*0080*/ 	.word	0x00000230
        /*0084*/ 	.word	0x000000ff
        /*0088*/ 	.word	0x00000000
        /*008c*/ 	.short	0x0100
        /*008e*/ 	.byte	0x08
	.zero		1


	//   ....[1]....
        /*0090*/ 	.word	0x00000240
        /*0094*/ 	.word	0x000000ff
        /*0098*/ 	.word	0x00000038
        /*009c*/ 	.short	0x0100
        /*009e*/ 	.byte	0x08
	.zero		1


	//   ....[2]....
        /*00a0*/ 	.word	0x00000250
        /*00a4*/ 	.word	0x000000ff
        /*00a8*/ 	.word	0x00000008
        /*00ac*/ 	.short	0x0100
        /*00ae*/ 	.byte	0x08
	.zero		1


	//   ....[3]....
        /*00b0*/ 	.word	0x00000260
        /*00b4*/ 	.word	0x000000ff
        /*00b8*/ 	.word	0x00000040
        /*00bc*/ 	.short	0x0100
        /*00be*/ 	.byte	0x08
	.zero		1


	//   ....[4]....
        /*00c0*/ 	.word	0x00000270
        /*00c4*/ 	.word	0x000000ff
        /*00c8*/ 	.word	0x00000010
        /*00cc*/ 	.short	0x0100
        /*00ce*/ 	.byte	0x08
	.zero		1


	//   ....[5]....
        /*00d0*/ 	.word	0x00000280
        /*00d4*/ 	.word	0x000000ff
        /*00d8*/ 	.word	0x00000048
        /*00dc*/ 	.short	0x0100
        /*00de*/ 	.byte	0x08
	.zero		1


	//   ....[6]....
        /*00e0*/ 	.word	0x00000290
        /*00e4*/ 	.word	0x000000ff
        /*00e8*/ 	.word	0x00000018
        /*00ec*/ 	.short	0x0100
        /*00ee*/ 	.byte	0x08
	.zero		1


	//   ....[7]....
        /*00f0*/ 	.word	0x000002a0
        /*00f4*/ 	.word	0x000000ff
        /*00f8*/ 	.word	0x00000050
        /*00fc*/ 	.short	0x0100
        /*00fe*/ 	.byte	0x08
	.zero		1


	//   ....[8]....
        /*0100*/ 	.word	0x000002b0
        /*0104*/ 	.word	0x000000ff
        /*0108*/ 	.word	0x00000020
        /*010c*/ 	.short	0x0100
        /*010e*/ 	.byte	0x08
	.zero		1


	//   ....[9]....
        /*0110*/ 	.word	0x000002c0
        /*0114*/ 	.word	0x000000ff
        /*0118*/ 	.word	0x00000058
        /*011c*/ 	.short	0x0100
        /*011e*/ 	.byte	0x08
	.zero		1


	//   ....[10]....
        /*0120*/ 	.word	0x000002d0
        /*0124*/ 	.word	0x000000ff
        /*0128*/ 	.word	0x00000028
        /*012c*/ 	.short	0x0100
        /*012e*/ 	.byte	0x08
	.zero		1


	//   ....[11]....
        /*0130*/ 	.word	0x000002e0
        /*0134*/ 	.word	0x000000ff
        /*0138*/ 	.word	0x00000060
        /*013c*/ 	.short	0x0100
        /*013e*/ 	.byte	0x08
	.zero		1


	//   ....[12]....
        /*0140*/ 	.word	0x000002f0
        /*0144*/ 	.word	0x000000ff
        /*0148*/ 	.word	0x00000030
        /*014c*/ 	.short	0x0100
        /*014e*/ 	.byte	0x08
	.zero		1


	//   ....[13]....
        /*0150*/ 	.word	0x00000300
        /*0154*/ 	.word	0x000000ff
        /*0158*/ 	.word	0x00000068
        /*015c*/ 	.short	0x0100
        /*015e*/ 	.byte	0x08
	.zero		1


	//   ....[14]....
        /*0160*/ 	.word	0x00000590
        /*0164*/ 	.word	0x000000ff
        /*0168*/ 	.word	0x00000080
        /*016c*/ 	.short	0x0100
        /*016e*/ 	.byte	0x06
	.zero		1


	//   ....[15]....
        /*0170*/ 	.word	0x000005f0
        /*0174*/ 	.word	0x000000ff
        /*0178*/ 	.word	0x00000088
        /*017c*/ 	.short	0x0100
        /*017e*/ 	.byte	0x06
	.zero		1


	//   ....[16]....
        /*0180*/ 	.word	0x00001210
        /*0184*/ 	.word	0x00000003
        /*0188*/ 	.word	0x00000000
        /*018c*/ 	.short	0x010a
        /*018e*/ 	.byte	0x3f
	.zero		1


	//   ....[17]....
        /*0190*/ 	.word	0x00001250
        /*0194*/ 	.word	0x00000003
        /*0198*/ 	.word	0x00000000
        /*019c*/ 	.short	0x010a
        /*019e*/ 	.byte	0x3f
	.zero		1


	//   ....[18]....
        /*01a0*/ 	.word	0x000015f0
        /*01a4*/ 	.word	0x000000ff
        /*01a8*/ 	.word	0x00000000
        /*01ac*/ 	.short	0x010a
        /*01ae*/ 	.byte	0x08
	.zero		1


	//   ....[19]....
        /*01b0*/ 	.word	0x00001630
        /*01b4*/ 	.word	0x000000ff
        /*01b8*/ 	.word	0x00000000
        /*01bc*/ 	.short	0x010a
        /*01be*/ 	.byte	0x08
	.zero		1


	//   ....[20]....
        /*01c0*/ 	.word	0x00001890
        /*01c4*/ 	.word	0x000000ff
        /*01c8*/ 	.word	0x00000000
        /*01cc*/ 	.short	0x0101
        /*01ce*/ 	.byte	0x08
	.zero		1


	//   ....[21]....
        /*01d0*/ 	.word	0x00001ab0
        /*01d4*/ 	.word	0x000000ff
        /*01d8*/ 	.word	0x00000000
        /*01dc*/ 	.short	0x0101
        /*01de*/ 	.byte	0x04
	.zero		1


	//   ....[22]....
        /*01e0*/ 	.word	0x00005030
        /*01e4*/ 	.word	0x0000000e
        /*01e8*/ 	.word	0x00000038
        /*01ec*/ 	.short	0x010a
        /*01ee*/ 	.byte	0x3f
	.zero		1


	//   ....[23]....
        /*01f0*/ 	.word	0x00005410
        /*01f4*/ 	.word	0x00000006
        /*01f8*/ 	.word	0x00000088
        /*01fc*/ 	.short	0x0101
        /*01fe*/ 	.byte	0x3f
	.zero		1


	//   ....[24]....
        /*0200*/ 	.word	0x00005b00
        /*0204*/ 	.word	0x00000007
        /*0208*/ 	.word	0x00000000
        /*020c*/ 	.short	0x010a
        /*020e*/ 	.byte	0x3f
	.zero		1


	//   ....[25]....
        /*0210*/ 	.word	0x00005b80
        /*0214*/ 	.word	0x00000009
        /*0218*/ 	.word	0x00000000
        /*021c*/ 	.short	0x010a
        /*021e*/ 	.byte	0x3f
	.zero		1


	//   ....[26]....
        /*0220*/ 	.word	0x00005c10
        /*0224*/ 	.word	0x00000006
        /*0228*/ 	.word	0x00000000
        /*022c*/ 	.short	0x010a
        /*022e*/ 	.byte	0x3f
	.zero		1


	//   ....[27]....
        /*0230*/ 	.word	0x00005ca0
        /*0234*/ 	.word	0x00000009
        /*0238*/ 	.word	0x00000000
        /*023c*/ 	.short	0x010a
        /*023e*/ 	.byte	0x3f
	.zero		1


	//   ....[28]....
        /*0240*/ 	.word	0x00005d30
        /*0244*/ 	.word	0x00000006
        /*0248*/ 	.word	0x00000000
        /*024c*/ 	.short	0x010a
        /*024e*/ 	.byte	0x3f
	.zero		1


	//   ....[29]....
        /*0250*/ 	.word	0x00005dc0
        /*0254*/ 	.word	0x00000009
        /*0258*/ 	.word	0x00000000
        /*025c*/ 	.short	0x010a
        /*025e*/ 	.byte	0x3f
	.zero		1


	//   ....[30]....
        /*0260*/ 	.word	0x00005e50
        /*0264*/ 	.word	0x00000003
        /*0268*/ 	.word	0x00000000
        /*026c*/ 	.short	0x010a
        /*026e*/ 	.byte	0x3f
	.zero		1


	//   ....[31]....
        /*0270*/ 	.word	0x00005eb0
        /*0274*/ 	.word	0x00000003
        /*0278*/ 	.word	0x00000000
        /*027c*/ 	.short	0x010a
        /*027e*/ 	.byte	0x3f
	.zero		1


	//   ....[32]....
        /*0280*/ 	.word	0x00005f10
        /*0284*/ 	.word	0x00000004
        /*0288*/ 	.word	0x00000000
        /*028c*/ 	.short	0x010a
        /*028e*/ 	.byte	0x3f
	.zero		1


	//   ....[33]....
        /*0290*/ 	.word	0x00005fe0
        /*0294*/ 	.word	0x0000000e
        /*0298*/ 	.word	0x00000038
        /*029c*/ 	.short	0x010a
        /*029e*/ 	.byte	0x3f
	.zero		1


	//   ....[34]....
        /*02a0*/ 	.word	0x000060b0
        /*02a4*/ 	.word	0x00000007
        /*02a8*/ 	.word	0x00000000
        /*02ac*/ 	.short	0x010a
        /*02ae*/ 	.byte	0x3f
	.zero		1


	//   ....[35]....
        /*02b0*/ 	.word	0x00006100
        /*02b4*/ 	.word	0x00000009
        /*02b8*/ 	.word	0x00000000
        /*02bc*/ 	.short	0x010a
        /*02be*/ 	.byte	0x3f
	.zero		1


	//   ....[36]....
        /*02c0*/ 	.word	0x00006150
        /*02c4*/ 	.word	0x00000006
        /*02c8*/ 	.word	0x00000000
        /*02cc*/ 	.short	0x010a
        /*02ce*/ 	.byte	0x3f
	.zero		1


	//   ....[37]....
        /*02d0*/ 	.word	0x000061a0
        /*02d4*/ 	.word	0x00000009
        /*02d8*/ 	.word	0x00000000
        /*02dc*/ 	.short	0x010a
        /*02de*/ 	.byte	0x3f
	.zero		1


	//   ....[38]....
        /*02e0*/ 	.word	0x000061f0
        /*02e4*/ 	.word	0x00000006
        /*02e8*/ 	.word	0x00000000
        /*02ec*/ 	.short	0x010a
        /*02ee*/ 	.byte	0x3f
	.zero		1


	//   ....[39]....
        /*02f0*/ 	.word	0x00006240
        /*02f4*/ 	.word	0x00000009
        /*02f8*/ 	.word	0x00000000
        /*02fc*/ 	.short	0x010a
        /*02fe*/ 	.byte	0x3f
	.zero		1


	//----- nvinfo : EIATTR_NUM_MBARRIERS
	.align		4
.L_35:
        /*0300*/ 	.byte	0x03, 0x38
        /*0302*/ 	.short	0x0010


	//----- nvinfo : EIATTR_EXIT_INSTR_OFFSETS
	.align		4
        /*0304*/ 	.byte	0x04, 0x1c
        /*0306*/ 	.short	(.L_37 - .L_36)


	//   ....[0]....
.L_36:
        /*0308*/ 	.word	0x00000640


	//   ....[1]....
        /*030c*/ 	.word	0x00000f00


	//   ....[2]....
        /*0310*/ 	.word	0x000046a0


	//   ....[3]....
        /*0314*/ 	.word	0x00004cd0


	//   ....[4]....
        /*0318*/ 	.word	0x00005ea0


	//----- nvinfo : EIATTR_MAX_THREADS
	.align		4
.L_37:
        /*031c*/ 	.byte	0x04, 0x05
        /*031e*/ 	.short	(.L_39 - .L_38)
.L_38:
        /*0320*/ 	.word	0x00000180
        /*0324*/ 	.word	0x00000001
        /*0328*/ 	.word	0x00000001


	//----- nvinfo : EIATTR_CRS_STACK_SIZE
	.align		4
.L_39:
        /*032c*/ 	.byte	0x04, 0x1e
        /*032e*/ 	.short	(.L_41 - .L_40)
.L_40:
        /*0330*/ 	.word	0x00000000


	//----- nvinfo : EIATTR_CBANK_PARAM_SIZE
	.align		4
.L_41:
        /*0334*/ 	.byte	0x03, 0x19
        /*0336*/ 	.short	0x0470


	//----- nvinfo : EIATTR_PARAM_CBANK
	.align		4
        /*0338*/ 	.byte	0x04, 0x0a
        /*033a*/ 	.short	(.L_43 - .L_42)
	.align		4
.L_42:
        /*033c*/ 	.word	index@(.nv.constant0._ZN7cutlass13device_kernelINS_4gemm6kernel13GemmUniversalIN4cute5tupleIJiiiiEEENS1_10collective13CollectiveMmaINS1_34MainloopSm90TmaGmmaWarpSpecializedILi7ENS5_IJNS4_1CILi1EEESB_SB_EEENS1_35KernelTmaWarpSpecializedCooperativeEEENS5_IJNSA_ILi128EEENSA_ILi64EEENSA_ILi32EEEEEENS_10tfloat32_tENS5_IJlSB_lEEESJ_SK_NS4_8TiledMMAINS4_8MMA_AtomIJNS4_4SM904GMMA29MMA_64x64x8_F32TF32TF32_SS_TNILNSO_7ScaleInE1ELSQ_1EEEEEENS4_6LayoutINS5_IJNSA_ILi2EEESB_SB_EEENS5_IJSB_NSA_ILi0EEESW_EEEEENS5_IJNS4_10UnderscoreESZ_SZ_EEEEENS4_13SM90_TMA_LOADENS4_14ComposedLayoutINS4_7SwizzleILi3ELi4ELi3EEENS4_18smem_ptr_flag_bitsILi32EEENST_INS5_IJNSA_ILi8EEESH_EEENS5_IJSH_SB_EEEEEEEvNS4_8identityES12_S1C_vS1D_EENS_8epilogue10collective6detail29Sm90TmaWarpSpecializedAdapterINS1G_15DefaultEpilogueISJ_SK_SK_NS1F_6thread17LinearCombinationISJ_Li1EffLNS1K_9ScaleType4KindE0ELNS_15FloatRoundStyleE2ESJ_EENS1_15EpilogueDefaultEEEEEvvEEEEvNT_6ParamsE)
        /*0340*/ 	.short	0x0210
        /*0342*/ 	.short	0x0470


	//----- nvinfo : EIATTR_SW_WAR
	.align		4
.L_43:
        /*0344*/ 	.byte	0x04, 0x36
        /*0346*/ 	.short	(.L_45 - .L_44)
.L_44:
        /*0348*/ 	.word	0x00000008
.L_45:


//--------------------- .nv.callgraph             --------------------------
	.section	.nv.callgraph,"",@"SHT_CUDA_CALLGRAPH"
	.align	4
	.sectionentsize	8
	.align		4
        /*0000*/ 	.word	0x00000000
	.align		4
        /*0004*/ 	.word	0xffffffff
	.align		4
        /*0008*/ 	.word	index@(_ZN7cutlass13device_kernelINS_4gemm6kernel13GemmUniversalIN4cute5tupleIJiiiiEEENS1_10collective13CollectiveMmaINS1_34MainloopSm90TmaGmmaWarpSpecializedILi7ENS5_IJNS4_1CILi1EEESB_SB_EEENS1_35KernelTmaWarpSpecializedCooperativeEEENS5_IJNSA_ILi128EEENSA_ILi64EEENSA_ILi32EEEEEENS_10tfloat32_tENS5_IJlSB_lEEESJ_SK_NS4_8TiledMMAINS4_8MMA_AtomIJNS4_4SM904GMMA29MMA_64x64x8_F32TF32TF32_SS_TNILNSO_7ScaleInE1ELSQ_1EEEEEENS4_6LayoutINS5_IJNSA_ILi2EEESB_SB_EEENS5_IJSB_NSA_ILi0EEESW_EEEEENS5_IJNS4_10UnderscoreESZ_SZ_EEEEENS4_13SM90_TMA_LOADENS4_14ComposedLayoutINS4_7SwizzleILi3ELi4ELi3EEENS4_18smem_ptr_flag_bitsILi32EEENST_INS5_IJNSA_ILi8EEESH_EEENS5_IJSH_SB_EEEEEEEvNS4_8identityES12_S1C_vS1D_EENS_8epilogue10collective6detail29Sm90TmaWarpSpecializedAdapterINS1G_15DefaultEpilogueISJ_SK_SK_NS1F_6thread17LinearCombinationISJ_Li1EffLNS1K_9ScaleType4KindE0ELNS_15FloatRoundStyleE2ESJ_EENS1_15EpilogueDefaultEEEEEvvEEEEvNT_6ParamsE)
	.align		4
        /*000c*/ 	.word	index@(__assertfail)
	.align		4
        /*0010*/ 	.word	0x00000000
	.align		4
        /*0014*/ 	.word	0xfffffffe
	.align		4
        /*0018*/ 	.word	0x00000000
	.align		4
        /*001c*/ 	.word	0xfffffffd
	.align		4
        /*0020*/ 	.word	0x00000000
	.align		4
        /*0024*/ 	.word	0xfffffffc


//--------------------- .nv.constant4             --------------------------
	.section	.nv.constant4,"a",@progbits
	.align	8
	.align		8
.nv.constant4:
        /*0000*/ 	.dword	__assertfail
	.align		8
        /*0008*/ 	.dword	__unnamed_1
	.align		8
        /*0010*/ 	.dword	_ZN40_INTERNAL_e2fdacce_4_k_cu_0353a2a5_284194cuda3std3__45__cpo5beginE
	.align		8
        /*0018*/ 	.dword	_ZN40_INTERNAL_e2fdacce_4_k_cu_0353a2a5_284194cuda3std3__45__cpo3endE
	.align		8
        /*0020*/ 	.dword	_ZN40_INTERNAL_e2fdacce_4_k_cu_0353a2a5_284194cuda3std3__45__cpo6cbeginE
	.align		8
        /*0028*/ 	.dword	_ZN40_INTERNAL_e2fdacce_4_k_cu_0353a2a5_284194cuda3std3__45__cpo4cendE
	.align		8
        /*0030*/ 	.dword	_ZN40_INTERNAL_e2fdacce_4_k_cu_0353a2a5_284194cuda3std3__442_GLOBAL__N__e2fdacce_4_k_cu_0353a2a5_284196ignoreE
	.align		8
        /*0038*/ 	.dword	_ZN40_INTERNAL_e2fdacce_4_k_cu_0353a2a5_284194cuda3std3__419piecewise_constructE
	.align		8
        /*0040*/ 	.dword	_ZN40_INTERNAL_e2fdacce_4_k_cu_0353a2a5_284194cuda3std3__48in_placeE
	.align		8
        /*0048*/ 	.dword	_ZN40_INTERNAL_e2fdacce_4_k_cu_0353a2a5_284194cuda3std6ranges3__45__cpo4swapE
	.align		8
        /*0050*/ 	.dword	_ZN40_INTERNAL_e2fdacce_4_k_cu_0353a2a5_284194cuda3std6ranges3__45__cpo9iter_moveE
	.align		8
        /*0058*/ 	.dword	_ZN40_INTERNAL_e2fdacce_4_k_cu_0353a2a5_284194cute7productE
	.align		8
        /*0060*/ 	.dword	_ZN40_INTERNAL_e2fdacce_4_k_cu_0353a2a5_284194cute1_E
	.align		8
        /*0068*/ 	.dword	$str$22
	.align		8
        /*0070*/ 	.dword	$str$23


//--------------------- .text._ZN7cutlass13device_kernelINS_4gemm6kernel13GemmUniversalIN4cute5tupleIJiiiiEEENS1_10collective13CollectiveMmaINS1_34MainloopSm90TmaGmmaWarpSpecializedILi7ENS5_IJNS4_1CILi1EEESB_SB_EEENS1_35KernelTmaWarpSpecializedCooperativeEEENS5_IJNSA_ILi128EEENSA_ILi64EEENSA_ILi32EEEEEENS_10tfloat32_tENS5_IJlSB_lEEESJ_SK_NS4_8TiledMMAINS4_8MMA_AtomIJNS4_4SM904GMMA29MMA_64x64x8_F32TF32TF32_SS_TNILNSO_7ScaleInE1ELSQ_1EEEEEENS4_6LayoutINS5_IJNSA_ILi2EEESB_SB_EEENS5_IJSB_NSA_ILi0EEESW_EEEEENS5_IJNS4_10UnderscoreESZ_SZ_EEEEENS4_13SM90_TMA_LOADENS4_14ComposedLayoutINS4_7SwizzleILi3ELi4ELi3EEENS4_18smem_ptr_flag_bitsILi32EEENST_INS5_IJNSA_ILi8EEESH_EEENS5_IJSH_SB_EEEEEEEvNS4_8identityES12_S1C_vS1D_EENS_8epilogue10collective6detail29Sm90TmaWarpSpecializedAdapterINS1G_15DefaultEpilogueISJ_SK_SK_NS1F_6thread17LinearCombinationISJ_Li1EffLNS1K_9ScaleType4KindE0ELNS_15FloatRoundStyleE2ESJ_EENS1_15EpilogueDefaultEEEEEvvEEEEvNT_6ParamsE --------------------------
	.section	.text._ZN7cutlass13device_kernelINS_4gemm6kernel13GemmUniversalIN4cute5tupleIJiiiiEEENS1_10collective13CollectiveMmaINS1_34MainloopSm90TmaGmmaWarpSpecializedILi7ENS5_IJNS4_1CILi1EEESB_SB_EEENS1_35KernelTmaWarpSpecializedCooperativeEEENS5_IJNSA_ILi128EEENSA_ILi64EEENSA_ILi32EEEEEENS_10tfloat32_tENS5_IJlSB_lEEESJ_SK_NS4_8TiledMMAINS4_8MMA_AtomIJNS4_4SM904GMMA29MMA_64x64x8_F32TF32TF32_SS_TNILNSO_7ScaleInE1ELSQ_1EEEEEENS4_6LayoutINS5_IJNSA_ILi2EEESB_SB_EEENS5_IJSB_NSA_ILi0EEESW_EEEEENS5_IJNS4_10UnderscoreESZ_SZ_EEEEENS4_13SM90_TMA_LOADENS4_14ComposedLayoutINS4_7SwizzleILi3ELi4ELi3EEENS4_18smem_ptr_flag_bitsILi32EEENST_INS5_IJNSA_ILi8EEESH_EEENS5_IJSH_SB_EEEEEEEvNS4_8identityES12_S1C_vS1D_EENS_8epilogue10collective6detail29Sm90TmaWarpSpecializedAdapterINS1G_15DefaultEpilogueISJ_SK_SK_NS1F_6thread17LinearCombinationISJ_Li1EffLNS1K_9ScaleType4KindE0ELNS_15FloatRoundStyleE2ESJ_EENS1_15EpilogueDefaultEEEEEvvEEEEvNT_6ParamsE,"ax",@progbits
	.align	128
.text._ZN7cutlass13device_kernelINS_4gemm6kernel13GemmUniversalIN4cute5tupleIJiiiiEEENS1_10collective13CollectiveMmaINS1_34MainloopSm90TmaGmmaWarpSpecializedILi7ENS5_IJNS4_1CILi1EEESB_SB_EEENS1_35KernelTmaWarpSpecializedCooperativeEEENS5_IJNSA_ILi128EEENSA_ILi64EEENSA_ILi32EEEEEENS_10tfloat32_tENS5_IJlSB_lEEESJ_SK_NS4_8TiledMMAINS4_8MMA_AtomIJNS4_4SM904GMMA29MMA_64x64x8_F32TF32TF32_SS_TNILNSO_7ScaleInE1ELSQ_1EEEEEENS4_6LayoutINS5_IJNSA_ILi2EEESB_SB_EEENS5_IJSB_NSA_ILi0EEESW_EEEEENS5_IJNS4_10UnderscoreESZ_SZ_EEEEENS4_13SM90_TMA_LOADENS4_14ComposedLayoutINS4_7SwizzleILi3ELi4ELi3EEENS4_18smem_ptr_flag_bitsILi32EEENST_INS5_IJNSA_ILi8EEESH_EEENS5_IJSH_SB_EEEEEEEvNS4_8identityES12_S1C_vS1D_EENS_8epilogue10collective6detail29Sm90TmaWarpSpecializedAdapterINS1G_15DefaultEpilogueISJ_SK_SK_NS1F_6thread17LinearCombinationISJ_Li1EffLNS1K_9ScaleType4KindE0ELNS_15FloatRoundStyleE2ESJ_EENS1_15EpilogueDefaultEEEEEvvEEEEvNT_6ParamsE:
        .type           _ZN7cutlass13device_kernelINS_4gemm6kernel13GemmUniversalIN4cute5tupleIJiiiiEEENS1_10collective13CollectiveMmaINS1_34MainloopSm90TmaGmmaWarpSpecializedILi7ENS5_IJNS4_1CILi1EEESB_SB_EEENS1_35KernelTmaWarpSpecializedCooperativeEEENS5_IJNSA_ILi128EEENSA_ILi64EEENSA_ILi32EEEEEENS_10tfloat32_tENS5_IJlSB_lEEESJ_SK_NS4_8TiledMMAINS4_8MMA_AtomIJNS4_4SM904GMMA29MMA_64x64x8_F32TF32TF32_SS_TNILNSO_7ScaleInE1ELSQ_1EEEEEENS4_6LayoutINS5_IJNSA_ILi2EEESB_SB_EEENS5_IJSB_NSA_ILi0EEESW_EEEEENS5_IJNS4_10UnderscoreESZ_SZ_EEEEENS4_13SM90_TMA_LOADENS4_14ComposedLayoutINS4_7SwizzleILi3ELi4ELi3EEENS4_18smem_ptr_flag_bitsILi32EEENST_INS5_IJNSA_ILi8EEESH_EEENS5_IJSH_SB_EEEEEEEvNS4_8identityES12_S1C_vS1D_EENS_8epilogue10collective6detail29Sm90TmaWarpSpecializedAdapterINS1G_15DefaultEpilogueISJ_SK_SK_NS1F_6thread17LinearCombinationISJ_Li1EffLNS1K_9ScaleType4KindE0ELNS_15FloatRoundStyleE2ESJ_EENS1_15EpilogueDefaultEEEEEvvEEEEvNT_6ParamsE,@function
        .size           _ZN7cutlass13device_kernelINS_4gemm6kernel13GemmUniversalIN4cute5tupleIJiiiiEEENS1_10collective13CollectiveMmaINS1_34MainloopSm90TmaGmmaWarpSpecializedILi7ENS5_IJNS4_1CILi1EEESB_SB_EEENS1_35KernelTmaWarpSpecializedCooperativeEEENS5_IJNSA_ILi128EEENSA_ILi64EEENSA_ILi32EEEEEENS_10tfloat32_tENS5_IJlSB_lEEESJ_SK_NS4_8TiledMMAINS4_8MMA_AtomIJNS4_4SM904GMMA29MMA_64x64x8_F32TF32TF32_SS_TNILNSO_7ScaleInE1ELSQ_1EEEEEENS4_6LayoutINS5_IJNSA_ILi2EEESB_SB_EEENS5_IJSB_NSA_ILi0EEESW_EEEEENS5_IJNS4_10UnderscoreESZ_SZ_EEEEENS4_13SM90_TMA_LOADENS4_14ComposedLayoutINS4_7SwizzleILi3ELi4ELi3EEENS4_18smem_ptr_flag_bitsILi32EEENST_INS5_IJNSA_ILi8EEESH_EEENS5_IJSH_SB_EEEEEEEvNS4_8identityES12_S1C_vS1D_EENS_8epilogue10collective6detail29Sm90TmaWarpSpecializedAdapterINS1G_15DefaultEpilogueISJ_SK_SK_NS1F_6thread17LinearCombinationISJ_Li1EffLNS1K_9ScaleType4KindE0ELNS_15FloatRoundStyleE2ESJ_EENS1_15EpilogueDefaultEEEEEvvEEEEvNT_6ParamsE,(.L_x_136 - _ZN7cutlass13device_kernelINS_4gemm6kernel13GemmUniversalIN4cute5tupleIJiiiiEEENS1_10collective13CollectiveMmaINS1_34MainloopSm90TmaGmmaWarpSpecializedILi7ENS5_IJNS4_1CILi1EEESB_SB_EEENS1_35KernelTmaWarpSpecializedCooperativeEEENS5_IJNSA_ILi128EEENSA_ILi64EEENSA_ILi32EEEEEENS_10tfloat32_tENS5_IJlSB_lEEESJ_SK_NS4_8TiledMMAINS4_8MMA_AtomIJNS4_4SM904GMMA29MMA_64x64x8_F32TF32TF32_SS_TNILNSO_7ScaleInE1ELSQ_1EEEEEENS4_6LayoutINS5_IJNSA_ILi2EEESB_SB_EEENS5_IJSB_NSA_ILi0EEESW_EEEEENS5_IJNS4_10UnderscoreESZ_SZ_EEEEENS4_13SM90_TMA_LOADENS4_14ComposedLayoutINS4_7SwizzleILi3ELi4ELi3EEENS4_18smem_ptr_flag_bitsILi32EEENST_INS5_IJNSA_ILi8EEESH_EEENS5_IJSH_SB_EEEEEEEvNS4_8identityES12_S1C_vS1D_EENS_8epilogue10collective6detail29Sm90TmaWarpSpecializedAdapterINS1G_15DefaultEpilogueISJ_SK_SK_NS1F_6thread17LinearCombinationISJ_Li1EffLNS1K_9ScaleType4KindE0ELNS_15FloatRoundStyleE2ESJ_EENS1_15EpilogueDefaultEEEEEvvEEEEvNT_6ParamsE)
        .other          _ZN7cutlass13device_kernelINS_4gemm6kernel13GemmUniversalIN4cute5tupleIJiiiiEEENS1_10collective13CollectiveMmaINS1_34MainloopSm90TmaGmmaWarpSpecializedILi7ENS5_IJNS4_1CILi1EEESB_SB_EEENS1_35KernelTmaWarpSpecializedCooperativeEEENS5_IJNSA_ILi128EEENSA_ILi64EEENSA_ILi32EEEEEENS_10tfloat32_tENS5_IJlSB_lEEESJ_SK_NS4_8TiledMMAINS4_8MMA_AtomIJNS4_4SM904GMMA29MMA_64x64x8_F32TF32TF32_SS_TNILNSO_7ScaleInE1ELSQ_1EEEEEENS4_6LayoutINS5_IJNSA_ILi2EEESB_SB_EEENS5_IJSB_NSA_ILi0EEESW_EEEEENS5_IJNS4_10UnderscoreESZ_SZ_EEEEENS4_13SM90_TMA_LOADENS4_14ComposedLayoutINS4_7SwizzleILi3ELi4ELi3EEENS4_18smem_ptr_flag_bitsILi32EEENST_INS5_IJNSA_ILi8EEESH_EEENS5_IJSH_SB_EEEEEEEvNS4_8identityES12_S1C_vS1D_EENS_8epilogue10collective6detail29Sm90TmaWarpSpecializedAdapterINS1G_15DefaultEpilogueISJ_SK_SK_NS1F_6thread17LinearCombinationISJ_Li1EffLNS1K_9ScaleType4KindE0ELNS_15FloatRoundStyleE2ESJ_EENS1_15EpilogueDefaultEEEEEvvEEEEvNT_6ParamsE,@"STO_CUDA_ENTRY STV_DEFAULT"
_ZN7cutlass13device_kernelINS_4gemm6kernel13GemmUniversalIN4cute5tupleIJiiiiEEENS1_10collective13CollectiveMmaINS1_34MainloopSm90TmaGmmaWarpSpecializedILi7ENS5_IJNS4_1CILi1EEESB_SB_EEENS1_35KernelTmaWarpSpecializedCooperativeEEENS5_IJNSA_ILi128EEENSA_ILi64EEENSA_ILi32EEEEEENS_10tfloat32_tENS5_IJlSB_lEEESJ_SK_NS4_8TiledMMAINS4_8MMA_AtomIJNS4_4SM904GMMA29MMA_64x64x8_F32TF32TF32_SS_TNILNSO_7ScaleInE1ELSQ_1EEEEEENS4_6LayoutINS5_IJNSA_ILi2EEESB_SB_EEENS5_IJSB_NSA_ILi0EEESW_EEEEENS5_IJNS4_10UnderscoreESZ_SZ_EEEEENS4_13SM90_TMA_LOADENS4_14ComposedLayoutINS4_7SwizzleILi3ELi4ELi3EEENS4_18smem_ptr_flag_bitsILi32EEENST_INS5_IJNSA_ILi8EEESH_EEENS5_IJSH_SB_EEEEEEEvNS4_8identityES12_S1C_vS1D_EENS_8epilogue10collective6detail29Sm90TmaWarpSpecializedAdapterINS1G_15DefaultEpilogueISJ_SK_SK_NS1F_6thread17LinearCombinationISJ_Li1EffLNS1K_9ScaleType4KindE0ELNS_15FloatRoundStyleE2ESJ_EENS1_15EpilogueDefaultEEEEEvvEEEEvNT_6ParamsE:
[----:B------:R-:W0:Y:S01]  /*0000*/  LDC R1, c[0x0][0x28] ;  /* 0x00000a00ff017b82 */ /* 0x000e220000000800 */
[----:B------:R-:W1:Y:S01]  /*0010*/  S2R R18, SR_TID.X ;  /* 0x0000000000127919 */ /* 0x000e620000002100 */
[----:B------:R-:W-:Y:S01]  /*0020*/  ELECT P0, URZ, PT ;  /* 0x00000000003f782f */ /* 0x000fe20003800000 */
[----:B------:R-:W-:Y:S01]  /*0030*/  BSSY B0, `(.L_x_0) ;  /* 0x000000f000007945 */ /* 0x000fe20003800000 */
[--C-:B-1----:R-:W-:Y:S02]  /*0040*/  SHF.R.U32.HI R0, RZ, 0x5, R18.reuse ;  /* 0x00000005ff007819 */ /* 0x102fe40000011612 */
[----:B------:R-:W-:-:S03]  /*0050*/  SHF.R.U32.HI R22, RZ, 0x7, R18 ;  /* 0x00000007ff167819 */ /* 0x000fc60000011612 */
[----:B------:R-:W1:Y:S04]  /*0060*/  SHFL.IDX PT, R5, R0, RZ, 0x1f ;  /* 0x00001fff00057589 */ /* 0x000e6800000e0000 */
[----:B------:R2:W3:Y:S01]  /*0070*/  SHFL.IDX PT, R8, R22, RZ, 0x1f ;  /* 0x00001fff16087589 */ /* 0x0004e200000e0000 */
[----:B-1----:R-:W-:-:S13]  /*0080*/  ISETP.NE.OR P0, PT, R5, RZ, !P0 ;  /* 0x000000ff0500720c */ /* 0x002fda0004705670 */
[----:B0-23--:R-:W-:Y:S05]  /*0090*/  @P0 BRA `(.L_x_1) ;  /* 0x0000000000200947 */ /* 0x00dfea0003800000 */
[----:B------:R-:W-:Y:S02]  /*00a0*/  ULDC.64 UR4, c[0x0][0x198] ;  /* 0x0000660000047ab9 */ /* 0x000fe40000000a00 */
[----:B------:R-:W-:Y:S02]  /*00b0*/  UIADD3 UR6, UP0, UR4, 0xf0, URZ ;  /* 0x000000f004067890 */ /* 0x000fe4000ff1e03f */
[----:B------:R-:W-:Y:S02]  /*00c0*/  UIADD3 UR4, UP1, UR4, 0x1f0, URZ ;  /* 0x000001f004047890 */ /* 0x000fe4000ff3e03f */
[----:B------:R-:W-:Y:S02]  /*00d0*/  UIADD3.X UR7, URZ, UR5, URZ, UP0, !UPT ;  /* 0x000000053f077290 */ /* 0x000fe400087fe43f */
[----:B------:R-:W-:-:S07]  /*00e0*/  UIADD3.X UR5, URZ, UR5, URZ, UP1, !UPT ;  /* 0x000000053f057290 */ /* 0x000fce0008ffe43f */
[----:B------:R0:W-:Y:S02]  /*00f0*/  UTMACCTL.PF [UR6] ;  /* 0x00000000060079b9 */ /* 0x0001e40008040000 */
[----:B------:R0:W-:Y:S02]  /*0100*/  UTMACCTL.PF [UR4] ;  /* 0x00000000040079b9 */ /* 0x0001e40008040000 */
[----:B0-----:R-:W-:Y:S01]  /*0110*/  NOP ;  /* 0x0000000000007918 */ /* 0x001fe20000000000 */
.L_x_1:
[----:B------:R-:W-:Y:S05]  /*0120*/  BSYNC B0 ;  /* 0x0000000000007941 */ /* 0x000fea0003800000 */
.L_x_0:
[----:B------:R-:W0:Y:S02]  /*0130*/  SHFL.IDX PT, R2, R0, RZ, 0x1f ;  /* 0x00001fff00027589 */ /* 0x000e2400000e0000 */
[----:B0-----:R-:W-:-:S13]  /*0140*/  ISETP.NE.AND P0, PT, R2, RZ, PT ;  /* 0x000000ff0200720c */ /* 0x001fda0003f05270 */
[----:B------:R-:W-:Y:S05]  /*0150*/  @P0 BRA `(.L_x_2) ;  /* 0x0000000000700947 */ /* 0x000fea0003800000 */
[----:B------:R-:W0:Y:S01]  /*0160*/  S2UR UR8, SR_CgaCtaId ;  /* 0x00000000000879c3 */ /* 0x000e220000008800 */
[----:B------:R-:W-:Y:S01]  /*0170*/  UMOV UR4, 0x400 ;  /* 0x0000040000047882 */ /* 0x000fe20000000000 */
[----:B------:R-:W-:Y:S01]  /*0180*/  UMOV UR5, 0x1 ;  /* 0x0000000100057882 */ /* 0x000fe20000000000 */
[----:B------:R-:W-:Y:S01]  /*0190*/  UMOV UR6, 0x100 ;  /* 0x0000010000067882 */ /* 0x000fe20000000000 */
[----:B------:R-:W-:Y:S01]  /*01a0*/  ELECT P0, URZ, PT ;  /* 0x00000000003f782f */ /* 0x000fe20003800000 */
[----:B------:R-:W-:-:S04]  /*01b0*/  UIADD3 UR6, -UR6, 0x100000, URZ ;  /* 0x0010000006067890 */ /* 0x000fc8000fffe13f */
[----:B------:R-:W-:Y:S02]  /*01c0*/  USHF.L.U32 UR7, UR6, 0xb, URZ ;  /* 0x0000000b06077899 */ /* 0x000fe4000800063f */
[----:B------:R-:W-:Y:S02]  /*01d0*/  USHF.L.U32 UR6, UR6, 0x1, URZ ;  /* 0x0000000106067899 */ /* 0x000fe4000800063f */
[----:B0-----:R-:W-:Y:S02]  /*01e0*/  ULEA UR8, UR8, UR4, 0x18 ;  /* 0x0000000408087291 */ /* 0x001fe4000f8ec03f */
[----:B------:R-:W-:-:S04]  /*01f0*/  UIADD3 UR4, -UR5, 0x100000, URZ ;  /* 0x0010000005047890 */ /* 0x000fc8000fffe13f */
[----:B------:R-:W-:Y:S02]  /*0200*/  USHF.L.U32 UR5, UR4, 0xb, URZ ;  /* 0x0000000b04057899 */ /* 0x000fe4000800063f */
[----:B------:R-:W-:Y:S01]  /*0210*/  USHF.L.U32 UR4, UR4, 0x1, URZ ;  /* 0x0000000104047899 */ /* 0x000fe2000800063f */
[----:B------:R-:W0:Y:S11]  /*0220*/  FENCE.VIEW.ASYNC.S ;  /* 0x00000000000073c6 */ /* 0x000e360000000000 */
[----:B0-----:R0:W1:Y:S01]  /*0230*/  SYNCS.EXCH.64 URZ, [UR8], UR4 ;  /* 0x00000004083f75b2 */ /* 0x0010620008000100 */
[----:B------:R0:W2:Y:S01]  /*0240*/  SYNCS.EXCH.64 URZ, [UR8+0x38], UR6 ;  /* 0x00003806083f75b2 */ /* 0x0000a20008000100 */
[----:B------:R0:W3:Y:S01]  /*0250*/  SYNCS.EXCH.64 URZ, [UR8+0x8], UR4 ;  /* 0x00000804083f75b2 */ /* 0x0000e20008000100 */
[----:B------:R0:W4:Y:S01]  /*0260*/  SYNCS.EXCH.64 URZ, [UR8+0x40], UR6 ;  /* 0x00004006083f75b2 */ /* 0x0001220008000100 */
[----:B------:R0:W0:Y:S01]  /*0270*/  SYNCS.EXCH.64 URZ, [UR8+0x10], UR4 ;  /* 0x00001004083f75b2 */ /* 0x0000220008000100 */
        /* <DEDUP_REMOVED lines=9> */
[----:B------:R-:W-:Y:S01]  /*0310*/  NOP ;  /* 0x0000000000007918 */ /* 0x000fe20000000000 */
.L_x_2:
[----:B------:R-:W5:Y:S01]  /*0320*/  SHFL.IDX PT, R0, R0, RZ, 0x1f ;  /* 0x00001fff00007589 */ /* 0x000f6200000e0000 */
[----:B------:R-:W-:Y:S01]  /*0330*/  ELECT P0, URZ, PT ;  /* 0x00000000003f782f */ /* 0x000fe20003800000 */
[----:B------:R-:W1:Y:S01]  /*0340*/  LDC R2, c[0x0][0x65c] ;  /* 0x00019700ff027b82 */ /* 0x000e620000000800 */
[----:B------:R-:W-:Y:S01]  /*0350*/  SHF.R.S32.HI R6, RZ, 0x1f, R5 ;  /* 0x0000001fff067819 */ /* 0x000fe20000011405 */
[----:B------:R-:W2:Y:S01]  /*0360*/  S2R R3, SR_CTAID.Y ;  /* 0x0000000000037919 */ /* 0x000ea20000002600 */
[----:B0-----:R-:W-:Y:S01]  /*0370*/  UMOV UR4, 0x20 ;  /* 0x0000002000047882 */ /* 0x001fe20000000000 */
[----:B------:R-:W-:Y:S01]  /*0380*/  ISETP.NE.AND P2, PT, R8, RZ, PT ;  /* 0x000000ff0800720c */ /* 0x000fe20003f45270 */
[----:B------:R-:W-:Y:S01]  /*0390*/  NOP ;  /* 0x0000000000007918 */ /* 0x000fe20000000000 */
[----:B------:R-:W0:Y:S01]  /*03a0*/  S2R R4, SR_CTAID.X ;  /* 0x0000000000047919 */ /* 0x000e220000002500 */
[----:B------:R-:W-:Y:S01]  /*03b0*/  LEA.HI R6, R6, R5, RZ, 0x2 ;  /* 0x0000000506067211 */ /* 0x000fe200078f10ff */
[----:B------:R-:W-:Y:S01]  /*03c0*/  NOP ;  /* 0x0000000000007918 */ /* 0x000fe20000000000 */
[----:B-----5:R-:W-:-:S02]  /*03d0*/  ISETP.NE.OR P0, PT, R0, RZ, !P0 ;  /* 0x000000ff0000720c */ /* 0x020fc40004705670 */
[----:B-1----:R-:W-:-:S04]  /*03e0*/  ISETP.NE.AND P3, PT, R2, 0x1, PT ;  /* 0x000000010200780c */ /* 0x002fc80003f65270 */
[----:B------:R-:W-:Y:S02]  /*03f0*/  P2R R0, PR, RZ, 0x8 ;  /* 0x00000008ff007803 */ /* 0x000fe40000000000 */
[----:B------:R-:W-:-:S05]  /*0400*/  LOP3.LUT R0, R6, 0xfffffffc, RZ, 0xc0, !PT ;  /* 0xfffffffc06007812 */ /* 0x000fca00078ec0ff */
[----:B------:R-:W-:Y:S01]  /*0410*/  VOTEU.ALL UP0, P0 ;  /* 0x00000000003f7886 */ /* 0x000fe20000000000 */
[----:B------:R-:W-:Y:S01]  /*0420*/  IMAD.IADD R0, R5, 0x1, -R0 ;  /* 0x0000000105007824 */ /* 0x000fe200078e0a00 */
[----:B------:R-:W0:Y:S01]  /*0430*/  @P3 LDC R17, c[0x0][0x10] ;  /* 0x00000400ff113b82 */ /* 0x000e220000000800 */
[----:B------:R-:W-:Y:S01]  /*0440*/  VOTEU.ALL UP1, P0 ;  /* 0x00000000003f7886 */ /* 0x000fe20000020000 */
[----:B--2---:R-:W-:Y:S01]  /*0450*/  @P3 IMAD.MOV.U32 R6, RZ, RZ, R3 ;  /* 0x000000ffff063224 */ /* 0x004fe200078e0003 */
[----:B------:R-:W-:Y:S01]  /*0460*/  @!UP0 UMOV UR6, 0x400 ;  /* 0x0000040000068882 */ /* 0x000fe20000000000 */
[----:B------:R-:W-:-:S04]  /*0470*/  @!UP0 UIADD3 UR4, -UR4, 0x100000, URZ ;  /* 0x0010000004048890 */ /* 0x000fc8000fffe13f */
[----:B------:R-:W-:Y:S02]  /*0480*/  @!UP0 USHF.L.U32 UR5, UR4, 0xb, URZ ;  /* 0x0000000b04058899 */ /* 0x000fe4000800063f */
[----:B------:R-:W-:Y:S01]  /*0490*/  @!UP0 USHF.L.U32 UR4, UR4, 0x1, URZ ;  /* 0x0000000104048899 */ /* 0x000fe2000800063f */
[----:B------:R-:W-:Y:S02]  /*04a0*/  @P3 IMAD.MOV.U32 R7, RZ, RZ, RZ ;  /* 0x000000ffff073224 */ /* 0x000fe400078e00ff */
[----:B------:R-:W-:Y:S01]  /*04b0*/  IMAD.MOV.U32 R5, RZ, RZ, RZ ;  /* 0x000000ffff057224 */ /* 0x000fe200078e00ff */
[----:B------:R-:W1:Y:S01]  /*04c0*/  @!UP0 S2UR UR7, SR_CgaCtaId ;  /* 0x00000000000789c3 */ /* 0x000e620000008800 */
[----:B------:R-:W-:-:S07]  /*04d0*/  @P3 IMAD.MOV.U32 R11, RZ, RZ, RZ ;  /* 0x000000ffff0b3224 */ /* 0x000fce00078e00ff */
[----:B------:R-:W2:Y:S01]  /*04e0*/  @!P3 LDC R9, c[0x0][0xc] ;  /* 0x00000300ff09bb82 */ /* 0x000ea20000000800 */
[----:B0-----:R-:W-:-:S04]  /*04f0*/  @P3 IMAD.WIDE.U32 R16, R4, R17, R6 ;  /* 0x0000001104103225 */ /* 0x001fc800078e0006 */
[----:B------:R-:W-:Y:S01]  /*0500*/  @P3 IMAD.IADD R17, R17, 0x1, R11 ;  /* 0x0000000111113824 */ /* 0x000fe200078e020b */
[----:B-1----:R-:W-:Y:S01]  /*0510*/  @!UP0 ULEA UR6, UR7, UR6, 0x18 ;  /* 0x0000000607068291 */ /* 0x002fe2000f8ec03f */
[----:B------:R-:W-:Y:S01]  /*0520*/  VOTEU.ALL UP0, P0 ;  /* 0x00000000003f7886 */ /* 0x000fe20000000000 */
[----:B------:R-:W-:-:S04]  /*0530*/  ISETP.NE.AND P0, PT, R0, 0x3, PT ;  /* 0x000000030000780c */ /* 0x000fc80003f05270 */
[----:B------:R-:W-:Y:S01]  /*0540*/  ISETP.EQ.OR P0, PT, R0, RZ, !P0 ;  /* 0x000000ff0000720c */ /* 0x000fe20004702670 */
[----:B--2---:R-:W-:-:S03]  /*0550*/  @!P3 IMAD.WIDE.U32 R6, R9, R3, R4 ;  /* 0x000000030906b225 */ /* 0x004fc600078e0004 */
[C---:B------:R-:W-:Y:S01]  /*0560*/  ISETP.EQ.AND P0, PT, R8.reuse, RZ, P0 ;  /* 0x000000ff0800720c */ /* 0x040fe20000702270 */
[----:B------:R-:W-:Y:S01]  /*0570*/  VIADD R8, R8, 0xffffffff ;  /* 0xffffffff08087836 */ /* 0x000fe20000000000 */
[----:B------:R-:W0:Y:S02]  /*0580*/  FENCE.VIEW.ASYNC.S ;  /* 0x00000000000073c6 */ /* 0x000e240000000000 */
[----:B0-----:R0:W3:Y:S01]  /*0590*/  @!UP0 SYNCS.EXCH.64 URZ, [UR6+0x80], UR4 ;  /* 0x00008004063f85b2 */ /* 0x0010e20008000100 */
[----:B------:R-:W-:Y:S01]  /*05a0*/  @!P3 IMAD.MOV.U32 R16, RZ, RZ, R6 ;  /* 0x000000ffff10b224 */ /* 0x000fe200078e0006 */
[----:B------:R-:W-:Y:S01]  /*05b0*/  SEL R19, RZ, 0x1, !P0 ;  /* 0x00000001ff137807 */ /* 0x000fe20004000000 */
[----:B------:R-:W-:Y:S01]  /*05c0*/  @!P3 IMAD.MOV.U32 R17, RZ, RZ, R7 ;  /* 0x000000ffff11b224 */ /* 0x000fe200078e0007 */
[----:B------:R-:W-:-:S04]  /*05d0*/  ISETP.GE.U32.AND P1, PT, R8, 0x2, PT ;  /* 0x000000020800780c */ /* 0x000fc80003f26070 */
[----:B------:R-:W-:Y:S01]  /*05e0*/  SEL R19, R19, 0x2, P1 ;  /* 0x0000000213137807 */ /* 0x000fe20000800000 */
[----:B------:R0:W3:Y:S01]  /*05f0*/  @!UP1 SYNCS.EXCH.64 URZ, [UR6+0x88], UR4 ;  /* 0x00008804063f95b2 */ /* 0x0000e20008000100 */
[----:B------:R-:W-:Y:S01]  /*0600*/  NOP ;  /* 0x0000000000007918 */ /* 0x000fe20000000000 */
[----:B---34-:R-:W-:Y:S06]  /*0610*/  BAR.SYNC.DEFER_BLOCKING 0x0 ;  /* 0x0000000000007b1d */ /* 0x018fec0000010000 */
[----:B------:R-:W-:Y:S05]  /*0620*/  @!P2 BRA `(.L_x_3) ;  /* 0x000000400020a947 */ /* 0x000fea0003800000 */
[----:B------:R-:W-:-:S13]  /*0630*/  ISETP.GT.U32.AND P0, PT, R8, 0x1, PT ;  /* 0x000000010800780c */ /* 0x000fda0003f04070 */
[----:B0-----:R-:W-:Y:S05]  /*0640*/  @P0 EXIT ;  /* 0x000000000000094d */ /* 0x001fea0003800000 */
[----:B------:R-:W-:Y:S01]  /*0650*/  ULDC.64 UR4, c[0x0][0x650] ;  /* 0x0001940000047ab9 */ /* 0x000fe20000000a00 */
[----:B------:R-:W-:Y:S01]  /*0660*/  PRMT R0, RZ, 0x7610, R0 ;  /* 0x00007610ff007816 */ /* 0x000fe20000000000 */
[----:B------:R-:W-:Y:S01]  /*0670*/  IMAD.MOV.U32 R58, RZ, RZ, -0x1 ;  /* 0xffffffffff3a7424 */ /* 0x000fe200078e00ff */
[----:B------:R-:W-:Y:S01]  /*0680*/  ISETP.GE.U32.AND P0, PT, R16, UR4, PT ;  /* 0x0000000410007c0c */ /* 0x000fe2000bf06070 */
[----:B------:R-:W-:Y:S02]  /*0690*/  IMAD.MOV.U32 R59, RZ, RZ, -0x1 ;  /* 0xffffffffff3b7424 */ /* 0x000fe400078e00ff */
[----:B------:R-:W-:Y:S01]  /*06a0*/  IMAD.MOV.U32 R57, RZ, RZ, -0x1 ;  /* 0xffffffffff397424 */ /* 0x000fe200078e00ff */
[----:B------:R-:W-:-:S13]  /*06b0*/  ISETP.GE.U32.AND.EX P0, PT, R17, UR5, PT, P0 ;  /* 0x0000000511007c0c */ /* 0x000fda000bf06100 */
[----:B------:R-:W-:Y:S05]  /*06c0*/  @P0 BRA `(.L_x_4) ;  /* 0x0000000400540947 */ /* 0x000fea0003800000 */
[----:B------:R-:W0:Y:S01]  /*06d0*/  LDC.64 R14, c[0x0][0x628] ;  /* 0x00018a00ff0e7b82 */ /* 0x000e220000000a00 */
[----:B------:R-:W-:Y:S02]  /*06e0*/  IMAD.MOV.U32 R6, RZ, RZ, R16 ;  /* 0x000000ffff067224 */ /* 0x000fe400078e0010 */
[----:B------:R-:W-:-:S05]  /*06f0*/  IMAD.MOV.U32 R7, RZ, RZ, R17 ;  /* 0x000000ffff077224 */ /* 0x000fca00078e0011 */
[----:B------:R-:W1:Y:S08]  /*0700*/  LDC R0, c[0x0][0x630] ;  /* 0x00018c00ff007b82 */ /* 0x000e700000000800 */
[----:B------:R-:W2:Y:S01]  /*0710*/  LDC.64 R20, c[0x0][0x620] ;  /* 0x00018800ff147b82 */ /* 0x000ea20000000a00 */
[----:B0-----:R-:W-:-:S04]  /*0720*/  ISETP.NE.U32.AND P0, PT, R14, RZ, PT ;  /* 0x000000ff0e00720c */ /* 0x001fc80003f05070 */
[----:B------:R-:W-:-:S13]  /*0730*/  ISETP.NE.AND.EX P0, PT, R15, RZ, PT, P0 ;  /* 0x000000ff0f00720c */ /* 0x000fda0003f05300 */
[----:B-12---:R-:W-:Y:S05]  /*0740*/  @!P0 BRA `(.L_x_5) ;  /* 0x0000000000288947 */ /* 0x006fea0003800000 */
[----:B------:R-:W0:Y:S02]  /*0750*/  LDC R11, c[0x0][0x634] ;  /* 0x00018d00ff0b7b82 */ /* 0x000e240000000800 */
[----:B0-----:R-:W-:-:S05]  /*0760*/  IADD3 R11, P0, R16, R11, RZ ;  /* 0x0000000b100b7210 */ /* 0x001fca0007f1e0ff */
[----:B------:R-:W-:-:S04]  /*0770*/  IMAD.X R13, RZ, RZ, R17, P0 ;  /* 0x000000ffff0d7224 */ /* 0x000fc800000e0611 */
[----:B------:R-:W-:-:S04]  /*0780*/  IMAD.WIDE.U32 R6, R13, R14, RZ ;  /* 0x0000000e0d067225 */ /* 0x000fc800078e00ff */
[----:B------:R-:W-:-:S04]  /*0790*/  IMAD.WIDE.U32 R8, P0, R11, R15, R6 ;  /* 0x0000000f0b087225 */ /* 0x000fc80007800006 */
[----:B------:R-:W-:-:S04]  /*07a0*/  IMAD.WIDE.U32 R6, R11, R14, RZ ;  /* 0x0000000e0b067225 */ /* 0x000fc800078e00ff */
[----:B------:R-:W-:Y:S01]  /*07b0*/  IMAD.X R11, RZ, RZ, RZ, P0 ;  /* 0x000000ffff0b7224 */ /* 0x000fe200000e06ff */
[----:B------:R-:W-:Y:S01]  /*07c0*/  IADD3 RZ, P0, R7, R8, RZ ;  /* 0x0000000807ff7210 */ /* 0x000fe20007f1e0ff */
[----:B------:R-:W-:-:S04]  /*07d0*/  IMAD.MOV.U32 R10, RZ, RZ, R9 ;  /* 0x000000ffff0a7224 */ /* 0x000fc800078e0009 */
[----:B------:R-:W-:-:S08]  /*07e0*/  IMAD.WIDE.U32.X R6, R13, R15, R10, P0 ;  /* 0x0000000f0d067225 */ /* 0x000fd000000e040a */
.L_x_5:
[-CC-:B------:R-:W-:Y:S01]  /*07f0*/  SHF.R.U64 R57, R6, R0.reuse, R7.reuse ;  /* 0x0000000006397219 */ /* 0x180fe20000001207 */
[----:B------:R-:W0:Y:S01]  /*0800*/  LDC R10, c[0x0][0x618] ;  /* 0x00018600ff0a7b82 */ /* 0x000e220000000800 */
[----:B------:R-:W-:Y:S01]  /*0810*/  SHF.R.U32.HI R5, RZ, R0, R7 ;  /* 0x00000000ff057219 */ /* 0x000fe20000011607 */
[----:B------:R-:W-:Y:S01]  /*0820*/  ULDC UR4, c[0x0][0x150] ;  /* 0x0000540000047ab9 */ /* 0x000fe20000000800 */
[----:B------:R-:W-:Y:S02]  /*0830*/  IADD3 R9, P0, RZ, -R57, RZ ;  /* 0x80000039ff097210 */ /* 0x000fe40007f1e0ff */
[----:B------:R-:W-:-:S03]  /*0840*/  I2FP.F32.U32 R0, R4 ;  /* 0x0000000400007245 */ /* 0x000fc60000201000 */
[----:B------:R-:W1:Y:S01]  /*0850*/  LDC.64 R28, c[0x0][0x640] ;  /* 0x00019000ff1c7b82 */ /* 0x000e620000000a00 */
[----:B------:R-:W-:Y:S02]  /*0860*/  IMAD.X R11, RZ, RZ, ~R5, P0 ;  /* 0x000000ffff0b7224 */ /* 0x000fe400000e0e05 */
[----:B------:R-:W-:Y:S01]  /*0870*/  FMUL R0, R0, UR4 ;  /* 0x0000000400007c20 */ /* 0x000fe20008400000 */
[----:B------:R-:W-:Y:S01]  /*0880*/  IMAD.WIDE.U32 R6, R9, R20, R16 ;  /* 0x0000001409067225 */ /* 0x000fe200078e0010 */
[----:B------:R-:W-:-:S03]  /*0890*/  ULDC UR4, c[0x0][0x154] ;  /* 0x0000550000047ab9 */ /* 0x000fc60000000800 */
[----:B------:R-:W-:Y:S01]  /*08a0*/  IMAD R8, R11, R20, RZ ;  /* 0x000000140b087224 */ /* 0x000fe200078e02ff */
[----:B------:R-:W2:Y:S01]  /*08b0*/  LDC R5, c[0x0][0x144] ;  /* 0x00005100ff057b82 */ /* 0x000ea20000000800 */
[----:B------:R-:W3:Y:S02]  /*08c0*/  F2I.U32.TRUNC.NTZ R0, R0 ;  /* 0x0000000000007305 */ /* 0x000ee4000020f000 */
[----:B------:R-:W-:-:S04]  /*08d0*/  IMAD R9, R9, R21, R8 ;  /* 0x0000001509097224 */ /* 0x000fc800078e0208 */
[----:B------:R-:W-:Y:S01]  /*08e0*/  IMAD.IADD R7, R7, 0x1, R9 ;  /* 0x0000000107077824 */ /* 0x000fe200078e0209 */
[----:B------:R-:W4:Y:S01]  /*08f0*/  LDC R12, c[0x0][0x608] ;  /* 0x00018200ff0c7b82 */ /* 0x000f220000000800 */
[----:B------:R-:W-:-:S03]  /*0900*/  IMAD.MOV.U32 R9, RZ, RZ, -0x1 ;  /* 0xffffffffff097424 */ /* 0x000fc600078e00ff */
[-CC-:B0-----:R-:W-:Y:S02]  /*0910*/  SHF.R.U64 R20, R6, R10.reuse, R7.reuse ;  /* 0x0000000a06147219 */ /* 0x181fe40000001207 */
[----:B------:R-:W-:Y:S02]  /*0920*/  I2FP.F32.U32 R6, R3 ;  /* 0x0000000300067245 */ /* 0x000fe40000201000 */
[----:B------:R-:W0:Y:S01]  /*0930*/  LDC R26, c[0x0][0x658] ;  /* 0x00019600ff1a7b82 */ /* 0x000e220000000800 */
[----:B-1----:R-:W-:Y:S01]  /*0940*/  ISETP.NE.U32.AND P0, PT, R28, RZ, PT ;  /* 0x000000ff1c00720c */ /* 0x002fe20003f05070 */
[----:B---3--:R-:W-:Y:S01]  /*0950*/  IMAD.MOV R8, RZ, RZ, -R0 ;  /* 0x000000ffff087224 */ /* 0x008fe200078e0a00 */
[----:B------:R-:W-:Y:S01]  /*0960*/  SHF.R.U32.HI R7, RZ, R10, R7 ;  /* 0x0000000aff077219 */ /* 0x000fe20000011607 */
[----:B------:R-:W-:Y:S01]  /*0970*/  FMUL R6, R6, UR4 ;  /* 0x0000000406067c20 */ /* 0x000fe20008400000 */
[----:B------:R-:W-:-:S03]  /*0980*/  ISETP.NE.AND.EX P0, PT, R29, RZ, PT, P0 ;  /* 0x000000ff1d00720c */ /* 0x000fc60003f05300 */
[----:B------:R-:W1:Y:S01]  /*0990*/  LDC R14, c[0x0][0x148] ;  /* 0x00005200ff0e7b82 */ /* 0x000e620000000800 */
[----:B--2---:R-:W-:-:S07]  /*09a0*/  IMAD R0, R5, R8, R4 ;  /* 0x0000000805007224 */ /* 0x004fce00078e0204 */
[----:B------:R-:W2:Y:S01]  /*09b0*/  LDC R24, c[0x0][0x600] ;  /* 0x00018000ff187b82 */ /* 0x000ea20000000800 */
[-CC-:B----4-:R-:W-:Y:S02]  /*09c0*/  SHF.R.U64 R30, R20, R12.reuse, R7.reuse ;  /* 0x0000000c141e7219 */ /* 0x190fe40000001207 */
[----:B------:R-:W-:Y:S01]  /*09d0*/  SHF.R.U32.HI R5, RZ, R12, R7 ;  /* 0x0000000cff057219 */ /* 0x000fe20000011607 */
[----:B------:R-:W-:Y:S01]  /*09e0*/  IMAD.MOV.U32 R7, RZ, RZ, 0x1 ;  /* 0x00000001ff077424 */ /* 0x000fe200078e00ff */
[----:B------:R3:W4:Y:S03]  /*09f0*/  F2I.U32.TRUNC.NTZ R12, R6 ;  /* 0x00000006000c7305 */ /* 0x000726000020f000 */
[----:B------:R-:W1:Y:S01]  /*0a00*/  LDC R15, c[0x0][0x648] ;  /* 0x00019200ff0f7b82 */ /* 0x000e620000000800 */
[-C--:B0-----:R-:W-:Y:S02]  /*0a10*/  SHF.L.U32 R4, R9, R26.reuse, RZ ;  /* 0x0000001a09047219 */ /* 0x081fe400000006ff */
[----:B------:R-:W-:-:S02]  /*0a20*/  SHF.R.U64 R32, R30, R26, R5 ;  /* 0x0000001a1e207219 */ /* 0x000fc40000001205 */
[----:B------:R-:W-:Y:S02]  /*0a30*/  LOP3.LUT R11, RZ, R4, RZ, 0x33, !PT ;  /* 0x00000004ff0b7212 */ /* 0x000fe400078e33ff */
[-C--:B------:R-:W-:Y:S01]  /*0a40*/  SHF.R.U32.HI R5, RZ, R26.reuse, R5 ;  /* 0x0000001aff057219 */ /* 0x080fe20000011605 */
[----:B------:R-:W0:Y:S01]  /*0a50*/  LDC R21, c[0x0][0x638] ;  /* 0x00018e00ff157b82 */ /* 0x000e220000000800 */
[----:B------:R-:W-:Y:S01]  /*0a60*/  SHF.L.U32 R10, R7, R26, RZ ;  /* 0x0000001a070a7219 */ /* 0x000fe200000006ff */
[----:B------:R-:W-:-:S06]  /*0a70*/  IMAD.MOV.U32 R4, RZ, RZ, R32 ;  /* 0x000000ffff047224 */ /* 0x000fcc00078e0020 */
[----:B------:R-:W0:Y:S01]  /*0a80*/  LDC R58, c[0x0][0x610] ;  /* 0x00018400ff3a7b82 */ /* 0x000e220000000800 */
[----:B---34-:R-:W-:Y:S05]  /*0a90*/  @!P0 BRA `(.L_x_6) ;  /* 0x0000000000288947 */ /* 0x018fea0003800000 */
[----:B------:R-:W3:Y:S02]  /*0aa0*/  LDC R9, c[0x0][0x64c] ;  /* 0x00019300ff097b82 */ /* 0x000ee40000000800 */
[----:B---3--:R-:W-:-:S05]  /*0ab0*/  IADD3 R9, P0, R32, R9, RZ ;  /* 0x0000000920097210 */ /* 0x008fca0007f1e0ff */
        /* <DEDUP_REMOVED lines=8> */
.L_x_6:
[----:B-1----:R-:W-:Y:S01]  /*0b40*/  SHF.R.U64 R4, R4, R15, R5 ;  /* 0x0000000f04047219 */ /* 0x002fe20000001205 */
[----:B--2---:R-:W-:Y:S01]  /*0b50*/  VIADD R5, R24, 0xffffffff ;  /* 0xffffffff18057836 */ /* 0x004fe20000000000 */
[----:B------:R-:W-:Y:S01]  /*0b60*/  LOP3.LUT R11, R30, R11, RZ, 0xc0, !PT ;  /* 0x0000000b1e0b7212 */ /* 0x000fe200078ec0ff */
[----:B------:R-:W-:Y:S02]  /*0b70*/  IMAD.MOV R12, RZ, RZ, -R12 ;  /* 0x000000ffff0c7224 */ /* 0x000fe400078e0a0c */
[----:B------:R-:W-:Y:S01]  /*0b80*/  IMAD.MOV R6, RZ, RZ, -R4 ;  /* 0x000000ffff067224 */ /* 0x000fe200078e0a04 */
[----:B------:R-:W-:Y:S01]  /*0b90*/  LOP3.LUT R5, R20, R5, RZ, 0xc0, !PT ;  /* 0x0000000514057212 */ /* 0x000fe200078ec0ff */
[----:B------:R-:W-:Y:S02]  /*0ba0*/  @P3 IMAD R0, R14, R12, R3 ;  /* 0x0000000c0e003224 */ /* 0x000fe400078e0203 */
[----:B------:R-:W-:Y:S02]  /*0bb0*/  IMAD R11, R10, R4, R11 ;  /* 0x000000040a0b7224 */ /* 0x000fe400078e020b */
[----:B0-----:R-:W-:-:S02]  /*0bc0*/  IMAD R3, R6, R21, R32 ;  /* 0x0000001506037224 */ /* 0x001fc400078e0220 */
[----:B------:R-:W-:Y:S02]  /*0bd0*/  IMAD R58, R11, R58, R0 ;  /* 0x0000003a0b3a7224 */ /* 0x000fe400078e0200 */
[----:B------:R-:W-:Y:S02]  /*0be0*/  IMAD R3, R3, R24, R5 ;  /* 0x0000001803037224 */ /* 0x000fe400078e0205 */
[----:B------:R-:W-:-:S03]  /*0bf0*/  IMAD.MOV.U32 R0, RZ, RZ, 0x1 ;  /* 0x00000001ff007424 */ /* 0x000fc600078e00ff */
[----:B------:R-:W-:Y:S02]  /*0c00*/  SEL R59, R3, R58, !P3 ;  /* 0x0000003a033b7207 */ /* 0x000fe40005800000 */
[----:B------:R-:W-:-:S07]  /*0c10*/  SEL R58, R58, R3, !P3 ;  /* 0x000000033a3a7207 */ /* 0x000fce0005800000 */
.L_x_4:
[----:B------:R-:W-:-:S08]  /*0c20*/  NOP ;  /* 0x0000000000007918 */ /* 0x000fd00000000000 */
[----:B------:R-:W0:Y:S02]  /*0c30*/  USETMAXREG.TRY_ALLOC.CTAPOOL UP0, 0xe8 ;  /* 0x000000e8000079c8 */ /* 0x000e240008000600 */
[----:B0-----:R-:W-:-:S13]  /*0c40*/  PLOP3.LUT P0, PT, PT, PT, UP0, 0x80, 0x0 ;  /* 0x000000000000781c */ /* 0x001fda0003f0f008 */
[----:B------:R-:W-:Y:S05]  /*0c50*/  @!P0 BRA `(.L_x_4) ;  /* 0xfffffffc00f08947 */ /* 0x000fea000383ffff */
[----:B------:R-:W-:Y:S01]  /*0c60*/  ULDC.64 UR4, c[0x0][0x598] ;  /* 0x0001660000047ab9 */ /* 0x000fe20000000a00 */
[----:B------:R-:W-:Y:S01]  /*0c70*/  ULDC.64 UR36, c[0x0][0x208] ;  /* 0x0000820000247ab9 */ /* 0x000fe20000000a00 */
[----:B------:R-:W-:-:S04]  /*0c80*/  ISETP.NE.U32.AND P0, PT, RZ, UR4, PT ;  /* 0x00000004ff007c0c */ /* 0x000fc8000bf05070 */
[----:B------:R-:W-:-:S13]  /*0c90*/  ISETP.NE.AND.EX P0, PT, RZ, UR5, PT, P0 ;  /* 0x00000005ff007c0c */ /* 0x000fda000bf05300 */
[----:B------:R-:W-:Y:S05]  /*0ca0*/  @!P0 BRA `(.L_x_7) ;  /* 0x00000000001c8947 */ /* 0x000fea0003800000 */
[----:B------:R-:W0:Y:S02]  /*0cb0*/  LDC.64 R4, c[0x0][0x598] ;  /* 0x00016600ff047b82 */ /* 0x000e240000000a00 */
[----:B0-----:R-:W2:Y:S02]  /*0cc0*/  LDG.E.64 R4, desc[UR36][R4.64] ;  /* 0x0000002404047981 */ /* 0x001ea4000c1e1b00 */
[----:B--2---:R-:W-:-:S04]  /*0cd0*/  ISETP.NE.U32.AND P0, PT, R4, RZ, PT ;  /* 0x000000ff0400720c */ /* 0x004fc80003f05070 */
[----:B------:R-:W-:-:S13]  /*0ce0*/  ISETP.NE.AND.EX P0, PT, R5, RZ, PT, P0 ;  /* 0x000000ff0500720c */ /* 0x000fda0003f05300 */
[----:B------:R-:W-:Y:S05]  /*0cf0*/  @!P0 BRA `(.L_x_7) ;  /* 0x0000000000088947 */ /* 0x000fea0003800000 */
[----:B------:R0:W5:Y:S01]  /*0d00*/  LD.E R23, desc[UR36][R4.64] ;  /* 0x0000002404177980 */ /* 0x000162000c101900 */
[----:B------:R-:W-:Y:S05]  /*0d10*/  BRA `(.L_x_8) ;  /* 0x0000000000247947 */ /* 0x000fea0003800000 */
.L_x_7:
[----:B------:R-:W-:Y:S02]  /*0d20*/  ULDC.64 UR4, c[0x0][0x588] ;  /* 0x0001620000047ab9 */ /* 0x000fe40000000a00 */
[----:B------:R-:W-:-:S04]  /*0d30*/  ISETP.NE.U32.AND P0, PT, RZ, UR4, PT ;  /* 0x00000004ff007c0c */ /* 0x000fc8000bf05070 */
[----:B------:R-:W-:-:S13]  /*0d40*/  ISETP.NE.AND.EX P0, PT, RZ, UR5, PT, P0 ;  /* 0x00000005ff007c0c */ /* 0x000fda000bf05300 */
[----:B------:R-:W-:Y:S05]  /*0d50*/  @!P0 BRA `(.L_x_9) ;  /* 0x00000000000c8947 */ /* 0x000fea0003800000 */
[----:B------:R-:W0:Y:S02]  /*0d60*/  LDC.64 R4, c[0x0][0x588] ;  /* 0x00016200ff047b82 */ /* 0x000e240000000a00 */
[----:B0-----:R1:W5:Y:S01]  /*0d70*/  LDG.E R23, desc[UR36][R4.64] ;  /* 0x0000002404177981 */ /* 0x001362000c1e1900 */
[----:B------:R-:W-:Y:S05]  /*0d80*/  BRA `(.L_x_8) ;  /* 0x0000000000087947 */ /* 0x000fea0003800000 */
.L_x_9:
[----:B------:R-:W-:Y:S02]  /*0d90*/  ULDC UR4, c[0x0][0x580] ;  /* 0x0001600000047ab9 */ /* 0x000fe40000000800 */
[----:B------:R-:W-:-:S07]  /*0da0*/  IMAD.U32 R23, RZ, RZ, UR4 ;  /* 0x00000004ff177e24 */ /* 0x000fce000f8e00ff */
.L_x_8:
[----:B------:R-:W-:Y:S02]  /*0db0*/  ULDC.64 UR4, c[0x0][0x5a0] ;  /* 0x0001680000047ab9 */ /* 0x000fe40000000a00 */
[----:B------:R-:W-:-:S04]  /*0dc0*/  ISETP.NE.U32.AND P0, PT, RZ, UR4, PT ;  /* 0x00000004ff007c0c */ /* 0x000fc8000bf05070 */
[----:B------:R-:W-:-:S13]  /*0dd0*/  ISETP.NE.AND.EX P0, PT, RZ, UR5, PT, P0 ;  /* 0x00000005ff007c0c */ /* 0x000fda000bf05300 */
[----:B------:R-:W-:Y:S05]  /*0de0*/  @!P0 BRA `(.L_x_10) ;  /* 0x00000000001c8947 */ /* 0x000fea0003800000 */
[----:B01----:R-:W0:Y:S02]  /*0df0*/  LDC.64 R4, c[0x0][0x5a0] ;  /* 0x00016800ff047b82 */ /* 0x003e240000000a00 */
[----:B0-----:R-:W2:Y:S02]  /*0e00*/  LDG.E.64 R4, desc[UR36][R4.64] ;  /* 0x0000002404047981 */ /* 0x001ea4000c1e1b00 */
[----:B--2---:R-:W-:-:S04]  /*0e10*/  ISETP.NE.U32.AND P0, PT, R4, RZ, PT ;  /* 0x000000ff0400720c */ /* 0x004fc80003f05070 */
[----:B------:R-:W-:-:S13]  /*0e20*/  ISETP.NE.AND.EX P0, PT, R5, RZ, PT, P0 ;  /* 0x000000ff0500720c */ /* 0x000fda0003f05300 */
[----:B------:R-:W-:Y:S05]  /*0e30*/  @!P0 BRA `(.L_x_10) ;  /* 0x0000000000088947 */ /* 0x000fea0003800000 */
[----:B------:R0:W5:Y:S01]  /*0e40*/  LD.E R56, desc[UR36][R4.64] ;  /* 0x0000002404387980 */ /* 0x000162000c101900 */
[----:B------:R-:W-:Y:S05]  /*0e50*/  BRA `(.L_x_11) ;  /* 0x0000000000247947 */ /* 0x000fea0003800000 */
.L_x_10:
[----:B------:R-:W-:Y:S02]  /*0e60*/  ULDC.64 UR4, c[0x0][0x590] ;  /* 0x0001640000047ab9 */ /* 0x000fe40000000a00 */
[----:B------:R-:W-:-:S04]  /*0e70*/  ISETP.NE.U32.AND P0, PT, RZ, UR4, PT ;  /* 0x00000004ff007c0c */ /* 0x000fc8000bf05070 */
[----:B------:R-:W-:-:S13]  /*0e80*/  ISETP.NE.AND.EX P0, PT, RZ, UR5, PT, P0 ;  /* 0x00000005ff007c0c */ /* 0x000fda000bf05300 */
[----:B------:R-:W-:Y:S05]  /*0e90*/  @!P0 BRA `(.L_x_12) ;  /* 0x00000000000c8947 */ /* 0x000fea0003800000 */
[----:B01----:R-:W0:Y:S02]  /*0ea0*/  LDC.64 R4, c[0x0][0x590] ;  /* 0x00016400ff047b82 */ /* 0x003e240000000a00 */
[----:B0-----:R1:W5:Y:S01]  /*0eb0*/  LDG.E R56, desc[UR36][R4.64] ;  /* 0x0000002404387981 */ /* 0x001362000c1e1900 */
[----:B------:R-:W-:Y:S05]  /*0ec0*/  BRA `(.L_x_11) ;  /* 0x0000000000087947 */ /* 0x000fea0003800000 */
.L_x_12:
[----:B------:R-:W-:Y:S02]  /*0ed0*/  ULDC UR4, c[0x0][0x584] ;  /* 0x0001610000047ab9 */ /* 0x000fe40000000800 */
[----:B------:R-:W-:-:S07]  /*0ee0*/  IMAD.U32 R56, RZ, RZ, UR4 ;  /* 0x00000004ff387e24 */ /* 0x000fce000f8e00ff */
.L_x_11:
[----:B------:R-:W-:-:S13]  /*0ef0*/  LOP3.LUT P0, RZ, R0, 0xff, RZ, 0xc0, !PT ;  /* 0x000000ff00ff7812 */ /* 0x000fda000780c0ff */
[----:B------:R-:W-:Y:S05]  /*0f00*/  @!P0 EXIT ;  /* 0x000000000000894d */ /* 0x000fea0003800000 */
[----:B------:R-:W-:Y:S01]  /*0f10*/  ULDC UR4, c[0x0][0x28c] ;  /* 0x0000a30000047ab9 */ /* 0x000fe20000000800 */
[----:B------:R-:W-:Y:S01]  /*0f20*/  LOP3.LUT R62, R19, 0x1, RZ, 0xfc, !PT ;  /* 0x00000001133e7812 */ /* 0x000fe200078efcff */
[----:B------:R-:W-:Y:S01]  /*0f30*/  UIADD3 UR4, UR4, 0x1f, URZ ;  /* 0x0000001f04047890 */ /* 0x000fe2000fffe03f */
[----:B------:R-:W-:Y:S01]  /*0f40*/  UMOV UR38, URZ ;  /* 0x0000003f00267c82 */ /* 0x000fe20008000000 */
[----:B------:R-:W-:Y:S02]  /*0f50*/  UMOV UR39, URZ ;  /* 0x0000003f00277c82 */ /* 0x000fe40008000000 */
[----:B------:R-:W-:-:S04]  /*0f60*/  USHF.R.S32.HI UR5, URZ, 0x1f, UR4 ;  /* 0x0000001f3f057899 */ /* 0x000fc80008011404 */
[----:B------:R-:W-:-:S04]  /*0f70*/  ULEA.HI UR5, UR5, UR4, URZ, 0x5 ;  /* 0x0000000405057291 */ /* 0x000fc8000f8f283f */
[----:B------:R-:W-:-:S12]  /*0f80*/  USHF.R.S32.HI UR40, URZ, 0x5, UR5 ;  /* 0x000000053f287899 */ /* 0x000fd80008011405 */
.L_x_94:
[----:B------:R-:W-:Y:S01]  /*0f90*/  LOP3.LUT R0, R18, 0x80, RZ, 0xc0, !PT ;  /* 0x0000008012007812 */ /* 0x000fe200078ec0ff */
[----:B------:R-:W2:Y:S01]  /*0fa0*/  S2UR UR7, SR_CgaCtaId ;  /* 0x00000000000779c3 */ /* 0x000ea20000008800 */
[----:B------:R-:W-:Y:S02]  /*0fb0*/  UMOV UR6, 0x400 ;  /* 0x0000040000067882 */ /* 0x000fe40000000000 */
[----:B------:R-:W-:-:S06]  /*0fc0*/  SHF.R.U32.HI R0, RZ, 0x7, R0 ;  /* 0x00000007ff007819 */ /* 0x000fcc0000011600 */
[----:B---3--:R-:W3:Y:S01]  /*0fd0*/  SHFL.IDX PT, R0, R0, RZ, 0x1f ;  /* 0x00001fff00007589 */ /* 0x008ee200000e0000 */
[----:B--2---:R-:W-:Y:S01]  /*0fe0*/  ULEA UR42, UR7, UR6, 0x18 ;  /* 0x00000006072a7291 */ /* 0x004fe2000f8ec03f */
[----:B---3--:R-:W-:-:S13]  /*0ff0*/  R2UR UR4, R0 ;  /* 0x00000000000472ca */ /* 0x008fda00000e0000 */
[----:B------:R-:W-:-:S04]  /*1000*/  ULEA.HI UR5, UR4, UR4, URZ, 0x1 ;  /* 0x0000000404057291 */ /* 0x000fc8000f8f083f */
[----:B------:R-:W-:-:S04]  /*1010*/  ULOP3.LUT UR5, UR5, 0x7fffe, URZ, 0xc0, !UPT ;  /* 0x0007fffe05057892 */ /* 0x000fc8000f8ec03f */
[----:B------:R-:W-:-:S03]  /*1020*/  UIADD3 UR5, UR4, -UR5, URZ ;  /* 0x8000000504057290 */ /* 0x000fc6000fffe03f */
[----:B------:R-:W-:Y:S01]  /*1030*/  ULDC UR4, c[0x0][0x28c] ;  /* 0x0000a30000047ab9 */ /* 0x000fe20000000800 */
[----:B------:R-:W-:Y:S01]  /*1040*/  ULEA UR5, UR5, UR42, 0xd ;  /* 0x0000002a05057291 */ /* 0x000fe2000f8e683f */
[----:B------:R-:W-:-:S03]  /*1050*/  ISETP.LT.AND P0, PT, RZ, UR4, PT ;  /* 0x00000004ff007c0c */ /* 0x000fc6000bf01270 */
[----:B------:R-:W-:-:S04]  /*1060*/  UIADD3 UR5, UR5, 0x180, URZ ;  /* 0x0000018005057890 */ /* 0x000fc8000fffe03f */
[----:B------:R-:W-:-:S04]  /*1070*/  USHF.R.U32.HI UR5, URZ, 0x4, UR5 ;  /* 0x000000043f057899 */ /* 0x000fc80008011605 */
[----:B------:R-:W-:Y:S02]  /*1080*/  ULOP3.LUT UR41, UR5, 0x3fff, URZ, 0xc0, !UPT ;  /* 0x00003fff05297892 */ /* 0x000fe4000f8ec03f */
[----:B-1--45:R-:W-:Y:S10]  /*1090*/  @P0 BRA `(.L_x_13) ;  /* 0x0000000000400947 */ /* 0x032ff40003800000 */
[----:B------:R-:W-:Y:S01]  /*10a0*/  MOV R0, 0x0 ;  /* 0x0000000000007802 */ /* 0x000fe20000000f00 */
[----:B------:R-:W-:Y:S01]  /*10b0*/  ULDC.64 UR4, c[0x4][0x68] ;  /* 0x01001a0000047ab9 */ /* 0x000fe20000000a00 */
[----:B------:R-:W-:Y:S01]  /*10c0*/  ULDC.64 UR6, c[0x4][0x8] ;  /* 0x0100020000067ab9 */ /* 0x000fe20000000a00 */
[----:B01----:R-:W-:Y:S01]  /*10d0*/  IMAD.U32 R4, RZ, RZ, UR4 ;  /* 0x00000004ff047e24 */ /* 0x003fe2000f8e00ff */
[----:B------:R0:W1:Y:S01]  /*10e0*/  LDC.64 R14, c[0x4][R0] ;  /* 0x01000000000e7b82 */ /* 0x0000620000000a00 */
[----:B------:R-:W-:Y:S01]  /*10f0*/  IMAD.U32 R5, RZ, RZ, UR5 ;  /* 0x00000005ff057e24 */ /* 0x000fe2000f8e00ff */
[----:B------:R-:W-:Y:S01]  /*1100*/  ULDC.64 UR4, c[0x4][0x70] ;  /* 0x01001c0000047ab9 */ /* 0x000fe20000000a00 */
[----:B------:R-:W-:Y:S02]  /*1110*/  IMAD.U32 R10, RZ, RZ, UR6 ;  /* 0x00000006ff0a7e24 */ /* 0x000fe4000f8e00ff */
[----:B------:R-:W-:Y:S02]  /*1120*/  IMAD.U32 R6, RZ, RZ, UR4 ;  /* 0x00000004ff067e24 */ /* 0x000fe4000f8e00ff */
[----:B------:R-:W-:-:S02]  /*1130*/  IMAD.U32 R7, RZ, RZ, UR5 ;  /* 0x00000005ff077e24 */ /* 0x000fc4000f8e00ff */
[----:B------:R-:W-:Y:S02]  /*1140*/  IMAD.U32 R11, RZ, RZ, UR7 ;  /* 0x00000007ff0b7e24 */ /* 0x000fe4000f8e00ff */
[----:B------:R-:W-:Y:S02]  /*1150*/  IMAD.MOV.U32 R8, RZ, RZ, 0x1e1 ;  /* 0x000001e1ff087424 */ /* 0x000fe400078e00ff */
[----:B------:R-:W-:Y:S02]  /*1160*/  IMAD.MOV.U32 R12, RZ, RZ, 0x1 ;  /* 0x00000001ff0c7424 */ /* 0x000fe400078e00ff */
[----:B0-----:R-:W-:-:S07]  /*1170*/  IMAD.MOV.U32 R13, RZ, RZ, RZ ;  /* 0x000000ffff0d7224 */ /* 0x001fce00078e00ff */
[----:B------:R-:W-:-:S07]  /*1180*/  LEPC R20, `(.L_x_13) ;  /* 0x000000001014794e */ /* 0x000fce0000000000 */
[----:B-1---5:R-:W-:Y:S05]  /*1190*/  CALL.ABS.NOINC R14 ;  /* 0x000000000e007343 */ /* 0x022fea0003c00000 */
.L_x_13:
[----:B------:R-:W-:-:S13]  /*11a0*/  ISETP.NE.AND P0, PT, R62, 0x3, PT ;  /* 0x000000033e00780c */ /* 0x000fda0003f05270 */
[----:B------:R-:W-:Y:S05]  /*11b0*/  @!P0 BRA `(.L_x_14) ;  /* 0x0000000000048947 */ /* 0x000fea0003800000 */
[----:B------:R-:W-:Y:S01]  /*11c0*/  BPT.TRAP 0x1 ;  /* 0x000000040000795c */ /* 0x000fe20000300000 */
.L_x_14:
[----:B------:R-:W-:Y:S02]  /*11d0*/  IMAD.U32 R3, RZ, RZ, UR39 ;  /* 0x00000027ff037e24 */ /* 0x000fe4000f8e00ff */
[----:B------:R-:W-:-:S03]  /*11e0*/  IMAD.U32 R0, RZ, RZ, UR38 ;  /* 0x00000026ff007e24 */ /* 0x000fc6000f8e00ff */
[----:B------:R-:W-:Y:S02]  /*11f0*/  LEA R3, R3, UR42, 0x3 ;  /* 0x0000002a03037c11 */ /* 0x000fe4000f8e18ff */
[----:B------:R-:W-:-:S04]  /*1200*/  SHF.L.U32 R0, R0, 0x1f, RZ ;  /* 0x0000001f00007819 */ /* 0x000fc800000006ff */
[----:B------:R2:W3:Y:S01]  /*1210*/  SYNCS.PHASECHK.TRANS64.TRYWAIT P1, [R3+URZ], R0 ;  /* 0x00000000030075a7 */ /* 0x0004e2000802017f */
[----:B------:R-:W-:Y:S05]  /*1220*/  @!P0 BRA `(.L_x_15) ;  /* 0x0000000000048947 */ /* 0x000fea0003800000 */
[----:B------:R-:W-:Y:S01]  /*1230*/  BPT.TRAP 0x1 ;  /* 0x000000040000795c */ /* 0x000fe20000300000 */
.L_x_15:
[----:B---3--:R-:W-:Y:S05]  /*1240*/  @P1 BRA `(.L_x_16) ;  /* 0x0000000000081947 */ /* 0x008fea0003800000 */
[----:B------:R-:W3:Y:S02]  /*1250*/  SYNCS.PHASECHK.TRANS64.TRYWAIT P1, [R3+URZ], R0 ;  /* 0x00000000030075a7 */ /* 0x000ee4000802017f */
[----:B---3--:R-:W-:Y:S05]  /*1260*/  @!P1 BRA `(.L_x_17) ;  /* 0x0000004c00109947 */ /* 0x008fea0003800000 */
.L_x_16:
[----:B------:R-:W-:-:S04]  /*1270*/  UISETP.LT.AND UP0, UPT, UR40, 0x1, UPT ;  /* 0x000000012800788c */ /* 0x000fc8000bf01270 */
[----:B------:R-:W-:-:S04]  /*1280*/  USEL UR4, UR40, 0x1, UP0 ;  /* 0x0000000128047887 */ /* 0x000fc80008000000 */
[----:B------:R-:W-:-:S06]  /*1290*/  UIADD3 UR4, UR40, -UR4, URZ ;  /* 0x8000000428047290 */ /* 0x000fcc000fffe03f */
[----:B--23--:R-:W-:Y:S01]  /*12a0*/  IMAD.U32 R0, RZ, RZ, UR4 ;  /* 0x00000004ff007e24 */ /* 0x00cfe2000f8e00ff */
[----:B------:R-:W-:Y:S05]  /*12b0*/  WARPSYNC.ALL ;  /* 0x0000000000007948 */ /* 0x000fea0003800000 */
[----:B------:R-:W-:Y:S01]  /*12c0*/  ISETP.GE.AND P1, PT, R0, 0x1, PT ;  /* 0x000000010000780c */ /* 0x000fe20003f26270 */
[----:B------:R-:W-:Y:S01]  /*12d0*/  UIADD3 UR4, UR42, 0x1c180, URZ ;  /* 0x0001c1802a047890 */ /* 0x000fe2000fffe03f */
[----:B------:R-:W-:Y:S01]  /*12e0*/  WARPGROUP.ARRIVE ;  /* 0x00000000000079c5 */ /* 0x000fe20000000000 */
[----:B------:R-:W-:Y:S01]  /*12f0*/  UMOV UR9, 0x40000040 ;  /* 0x4000004000097882 */ /* 0x000fe20000000000 */
[----:B------:R-:W-:Y:S01]  /*1300*/  UMOV UR11, 0x40000040 ;  /* 0x40000040000b7882 */ /* 0x000fe20000000000 */
[----:B------:R-:W-:-:S04]  /*1310*/  USHF.R.U32.HI UR4, URZ, 0x4, UR4 ;  /* 0x000000043f047899 */ /* 0x000fc80008011604 */
[----:B------:R-:W-:Y:S02]  /*1320*/  ULOP3.LUT UR5, UR4, 0x3fff, URZ, 0xc0, !UPT ;  /* 0x00003fff04057892 */ /* 0x000fe4000f8ec03f */
[----:B------:R-:W-:Y:S02]  /*1330*/  ULOP3.LUT UR4, UR41, 0x10000, URZ, 0xfc, !UPT ;  /* 0x0001000029047892 */ /* 0x000fe4000f8efc3f */
[----:B------:R-:W-:Y:S02]  /*1340*/  ULOP3.LUT UR5, UR5, 0x10000, URZ, 0xfc, !UPT ;  /* 0x0001000005057892 */ /* 0x000fe4000f8efc3f */
[----:B------:R-:W-:Y:S02]  /*1350*/  ULEA UR6, UR39, UR4, 0xa ;  /* 0x0000000427067291 */ /* 0x000fe4000f8e503f */
[----:B------:R-:W-:-:S05]  /*1360*/  ULEA UR7, UR39, UR5, 0x9 ;  /* 0x0000000527077291 */ /* 0x000fca000f8e483f */
[----:B------:R-:W-:Y:S02]  /*1370*/  UMOV UR8, UR6 ;  /* 0x0000000600087c82 */ /* 0x000fe40008000000 */
[----:B------:R-:W-:Y:S02]  /*1380*/  UMOV UR10, UR7 ;  /* 0x00000007000a7c82 */ /* 0x000fe40008000000 */
[----:B------:R-:W-:Y:S01]  /*1390*/  HGMMA.64x64x8.F32.TF32 R24, gdesc[UR8], RZ, !UPT, gsb0 ;  /* 0x04e00000081879f0 */ /* 0x000fe2000c0028ff */
[----:B------:R-:W-:Y:S02]  /*13a0*/  UIADD3 UR8, UR6, 0x2, URZ ;  /* 0x0000000206087890 */ /* 0x000fe4000fffe03f */
[----:B------:R-:W-:Y:S01]  /*13b0*/  UIADD3 UR10, UR7, 0x2, URZ ;  /* 0x00000002070a7890 */ /* 0x000fe2000fffe03f */
[----:B------:R-:W-:Y:S01]  /*13c0*/  UMOV UR9, 0x40000040 ;  /* 0x4000004000097882 */ /* 0x000fe20000000000 */
[----:B------:R-:W-:Y:S01]  /*13d0*/  UMOV UR11, 0x40000040 ;  /* 0x40000040000b7882 */ /* 0x000fe20000000000 */
[----:B------:R-:W-:-:S02]  /*13e0*/  WARPGROUP.DEPBAR.LE gsb0, 0x0 ;  /* 0x00008000000079c5 */ /* 0x000fc40000010000 */
[----:B------:R-:W-:-:S06]  /*13f0*/  WARPGROUP.ARRIVE ;  /* 0x00000000000079c5 */ /* 0x000fcc0000000000 */
[----:B------:R-:W-:Y:S01]  /*1400*/  HGMMA.64x64x8.F32.TF32 R24, gdesc[UR8], R24, gsb0 ;  /* 0x04e00000081879f0 */ /* 0x000fe20008002818 */
[----:B------:R-:W-:Y:S02]  /*1410*/  UIADD3 UR8, UR6, 0x4, URZ ;  /* 0x0000000406087890 */ /* 0x000fe4000fffe03f */
[----:B------:R-:W-:Y:S01]  /*1420*/  UIADD3 UR10, UR7, 0x4, URZ ;  /* 0x00000004070a7890 */ /* 0x000fe2000fffe03f */
[----:B------:R-:W-:Y:S01]  /*1430*/  UMOV UR9, 0x40000040 ;  /* 0x4000004000097882 */ /* 0x000fe20000000000 */
[----:B------:R-:W-:Y:S01]  /*1440*/  UMOV UR11, 0x40000040 ;  /* 0x40000040000b7882 */ /* 0x000fe20000000000 */
[----:B------:R-:W-:Y:S02]  /*1450*/  WARPGROUP.DEPBAR.LE gsb0, 0x0 ;  /* 0x00008000000079c5 */ /* 0x000fe40000010000 */
        /* <DEDUP_REMOVED lines=8> */
[----:B------:R-:W-:Y:S03]  /*14e0*/  HGMMA.64x64x8.F32.TF32 R24, gdesc[UR8], R24, gsb0 ;  /* 0x04e00000081879f0 */ /* 0x000fe60008002818 */
[----:B------:R-:W-:Y:S02]  /*14f0*/  WARPGROUP.DEPBAR.LE gsb0, 0x0 ;  /* 0x00008000000079c5 */ /* 0x000fe40000010000 */
[----:B------:R-:W-:Y:S05]  /*1500*/  @!P1 BRA `(.L_x_18) ;  /* 0x0000000400189947 */ /* 0x000fea0003800000 */
[----:B------:R-:W-:-:S04]  /*1510*/  UIADD3 UR6, UR39, 0x1, URZ ;  /* 0x0000000127067890 */ /* 0x000fc8000fffe03f */
[----:B------:R-:W-:-:S04]  /*1520*/  UISETP.NE.AND UP0, UPT, UR6, 0x7, UPT ;  /* 0x000000070600788c */ /* 0x000fc8000bf05270 */
[----:B------:R-:W-:Y:S02]  /*1530*/  USEL UR7, URZ, 0x1, UP0 ;  /* 0x000000013f077887 */ /* 0x000fe40008000000 */
[----:B------:R-:W-:Y:S02]  /*1540*/  USEL UR6, UR6, URZ, UP0 ;  /* 0x0000003f06067287 */ /* 0x000fe40008000000 */
[----:B------:R-:W-:-:S06]  /*1550*/  ULOP3.LUT UR7, UR38, UR7, URZ, 0x3c, !UPT ;  /* 0x0000000726077292 */ /* 0x000fcc000f8e3c3f */
[----:B01----:R-:W-:Y:S01]  /*1560*/  IMAD.U32 R5, RZ, RZ, UR7 ;  /* 0x00000007ff057e24 */ /* 0x003fe2000f8e00ff */
[----:B------:R-:W-:-:S06]  /*1570*/  UMOV UR7, UR39 ;  /* 0x0000002700077c82 */ /* 0x000fcc0008000000 */
.L_x_25:
[----:B01----:R-:W-:Y:S05]  /*1580*/  @!P0 BRA `(.L_x_19) ;  /* 0x0000000000048947 */ /* 0x003fea0003800000 */
[----:B------:R-:W-:Y:S01]  /*1590*/  BPT.TRAP 0x1 ;  /* 0x000000040000795c */ /* 0x000fe20000300000 */
.L_x_19:
[----:B------:R-:W0:Y:S01]  /*15a0*/  S2UR UR9, SR_CgaCtaId ;  /* 0x00000000000979c3 */ /* 0x000e220000008800 */
[----:B------:R-:W-:Y:S01]  /*15b0*/  UMOV UR8, 0x400 ;  /* 0x0000040000087882 */ /* 0x000fe20000000000 */
[----:B------:R-:W-:Y:S01]  /*15c0*/  SHF.L.U32 R3, R5, 0x1f, RZ ;  /* 0x0000001f05037819 */ /* 0x000fe200000006ff */
[----:B0-----:R-:W-:-:S04]  /*15d0*/  ULEA UR14, UR9, UR8, 0x18 ;  /* 0x00000008090e7291 */ /* 0x001fc8000f8ec03f */
[----:B------:R-:W-:-:S09]  /*15e0*/  ULEA UR8, UR6, UR14, 0x3 ;  /* 0x0000000e06087291 */ /* 0x000fd2000f8e183f */
[----:B------:R0:W1:Y:S01]  /*15f0*/  SYNCS.PHASECHK.TRANS64.TRYWAIT P1, [UR8], R3 ;  /* 0x00000003ff0075a7 */ /* 0x0000620008020148 */
[----:B------:R-:W-:Y:S05]  /*1600*/  @!P0 BRA `(.L_x_20) ;  /* 0x0000000000048947 */ /* 0x000fea0003800000 */
[----:B------:R-:W-:Y:S01]  /*1610*/  BPT.TRAP 0x1 ;  /* 0x000000040000795c */ /* 0x000fe20000300000 */
.L_x_20:
[----:B-1----:R-:W-:Y:S05]  /*1620*/  @P1 BRA `(.L_x_21) ;  /* 0x0000000000081947 */ /* 0x002fea0003800000 */
[----:B------:R-:W1:Y:S02]  /*1630*/  SYNCS.PHASECHK.TRANS64.TRYWAIT P1, [UR8], R3 ;  /* 0x00000003ff0075a7 */ /* 0x000e640008020148 */
[----:B-1----:R-:W-:Y:S05]  /*1640*/  @!P1 BRA `(.L_x_22) ;  /* 0x00000048002c9947 */ /* 0x002fea0003800000 */
.L_x_21:
[----:B------:R-:W-:Y:S01]  /*1650*/  ULEA UR12, UR6, UR4, 0xa ;  /* 0x00000004060c7291 */ /* 0x000fe2000f8e503f */
[----:B------:R-:W-:Y:S01]  /*1660*/  WARPGROUP.ARRIVE ;  /* 0x00000000000079c5 */ /* 0x000fe20000000000 */
[----:B------:R-:W-:Y:S01]  /*1670*/  ULEA UR13, UR6, UR5, 0x9 ;  /* 0x00000005060d7291 */ /* 0x000fe2000f8e483f */
[----:B------:R-:W-:Y:S01]  /*1680*/  UMOV UR9, 0x40000040 ;  /* 0x4000004000097882 */ /* 0x000fe20000000000 */
[----:B------:R-:W-:-:S03]  /*1690*/  UMOV UR11, 0x40000040 ;  /* 0x40000040000b7882 */ /* 0x000fc60000000000 */
[----:B------:R-:W-:Y:S02]  /*16a0*/  UMOV UR8, UR12 ;  /* 0x0000000c00087c82 */ /* 0x000fe40008000000 */
[----:B------:R-:W-:Y:S02]  /*16b0*/  UMOV UR10, UR13 ;  /* 0x0000000d000a7c82 */ /* 0x000fe40008000000 */
[----:B------:R-:W-:Y:S01]  /*16c0*/  HGMMA.64x64x8.F32.TF32 R24, gdesc[UR8], R24, gsb0 ;  /* 0x04e00000081879f0 */ /* 0x000fe20008002818 */
        /* <DEDUP_REMOVED lines=23> */
[----:B------:R-:W-:Y:S01]  /*1840*/  BPT.TRAP 0x1 ;  /* 0x000000040000795c */ /* 0x000fe20000300000 */
.L_x_23:
[----:B------:R-:W-:Y:S01]  /*1850*/  ULEA UR8, UR7, UR14, 0x3 ;  /* 0x0000000e07087291 */ /* 0x000fe2000f8e183f */
[----:B------:R-:W-:-:S03]  /*1860*/  ISETP.GT.U32.AND P1, PT, R19, 0x1, PT ;  /* 0x000000011300780c */ /* 0x000fc60003f24070 */
[----:B------:R-:W-:-:S04]  /*1870*/  UIADD3 UR8, UR8, 0x38, URZ ;  /* 0x0000003808087890 */ /* 0x000fc8000fffe03f */
[----:B------:R-:W-:-:S09]  /*1880*/  UPRMT UR8, URZ, 0x654, UR8 ;  /* 0x000006543f087896 */ /* 0x000fd20008000008 */
[----:B------:R-:W-:Y:S01]  /*1890*/  SYNCS.ARRIVE.TRANS64.RED.A1T0 RZ, [UR8], RZ ;  /* 0x000000ffffff79a7 */ /* 0x000fe20008100408 */
[----:B------:R-:W-:Y:S05]  /*18a0*/  @P1 BRA `(.L_x_24) ;  /* 0x0000000000041947 */ /* 0x000fea0003800000 */
[----:B------:R-:W-:Y:S01]  /*18b0*/  BPT.TRAP 0x1 ;  /* 0x000000040000795c */ /* 0x000fe20000300000 */
.L_x_24:
[----:B------:R-:W-:Y:S01]  /*18c0*/  UIADD3 UR6, UR6, 0x1, URZ ;  /* 0x0000000106067890 */ /* 0x000fe2000fffe03f */
[C---:B------:R-:W-:Y:S01]  /*18d0*/  ISETP.GT.AND P1, PT, R0.reuse, 0x1, PT ;  /* 0x000000010000780c */ /* 0x040fe20003f24270 */
[----:B------:R-:W-:Y:S01]  /*18e0*/  UIADD3 UR7, UR7, 0x1, URZ ;  /* 0x0000000107077890 */ /* 0x000fe2000fffe03f */
[----:B------:R-:W-:Y:S01]  /*18f0*/  VIADD R0, R0, 0xffffffff ;  /* 0xffffffff00007836 */ /* 0x000fe20000000000 */
[----:B------:R-:W-:Y:S02]  /*1900*/  UISETP.NE.AND UP0, UPT, UR6, 0x7, UPT ;  /* 0x000000070600788c */ /* 0x000fe4000bf05270 */
[----:B------:R-:W-:Y:S02]  /*1910*/  UISETP.NE.AND UP1, UPT, UR7, 0x7, UPT ;  /* 0x000000070700788c */ /* 0x000fe4000bf25270 */
[----:B------:R-:W-:Y:S02]  /*1920*/  USEL UR8, URZ, 0x1, UP0 ;  /* 0x000000013f087887 */ /* 0x000fe40008000000 */
[----:B------:R-:W-:-:S02]  /*1930*/  USEL UR6, UR6, URZ, UP0 ;  /* 0x0000003f06067287 */ /* 0x000fc40008000000 */
[----:B------:R-:W-:Y:S02]  /*1940*/  USEL UR7, UR7, URZ, UP1 ;  /* 0x0000003f07077287 */ /* 0x000fe40008800000 */
[----:B------:R-:W-:Y:S01]  /*1950*/  LOP3.LUT R5, R5, UR8, RZ, 0x3c, !PT ;  /* 0x0000000805057c12 */ /* 0x000fe2000f8e3cff */
[----:B------:R-:W-:Y:S09]  /*1960*/  @P1 BRA `(.L_x_25) ;  /* 0xfffffffc00041947 */ /* 0x000ff2000383ffff */
.L_x_18:
[----:B------:R-:W2:Y:S02]  /*1970*/  LDC R0, c[0x0][0x28c] ;  /* 0x0000a300ff007b82 */ /* 0x000ea40000000800 */
[----:B--2---:R-:W-:-:S13]  /*1980*/  ISETP.GE.AND P1, PT, R0, 0x1, PT ;  /* 0x000000010000780c */ /* 0x004fda0003f26270 */
[----:B------:R-:W-:Y:S05]  /*1990*/  @!P1 BRA `(.L_x_26) ;  /* 0x0000000000509947 */ /* 0x000fea0003800000 */
[----:B------:R-:W-:Y:S05]  /*19a0*/  @!P0 BRA `(.L_x_27) ;  /* 0x0000000000048947 */ /* 0x000fea0003800000 */
[----:B------:R-:W-:Y:S01]  /*19b0*/  BPT.TRAP 0x1 ;  /* 0x000000040000795c */ /* 0x000fe20000300000 */
.L_x_27:
[----:B------:R-:W-:Y:S01]  /*19c0*/  UISETP.LT.AND UP0, UPT, UR40, 0x1, UPT ;  /* 0x000000012800788c */ /* 0x000fe2000bf01270 */
[----:B------:R-:W2:Y:S01]  /*19d0*/  S2UR UR7, SR_CgaCtaId ;  /* 0x00000000000779c3 */ /* 0x000ea20000008800 */
[----:B------:R-:W-:Y:S02]  /*19e0*/  ISETP.GT.U32.AND P0, PT, R19, 0x1, PT ;  /* 0x000000011300780c */ /* 0x000fe40003f04070 */
[----:B------:R-:W-:-:S04]  /*19f0*/  USEL UR6, UR40, 0x1, UP0 ;  /* 0x0000000128067887 */ /* 0x000fc80008000000 */
[----:B------:R-:W-:-:S04]  /*1a00*/  UIADD3 UR6, UR39, UR40, -UR6 ;  /* 0x0000002827067290 */ /* 0x000fc8000fffe806 */
[----:B------:R-:W-:-:S04]  /*1a10*/  UIMAD.WIDE.U32 UR4, UR6, 0x24924925, URZ ;  /* 0x24924925060478a5 */ /* 0x000fc8000f8e003f */
[----:B------:R-:W-:-:S04]  /*1a20*/  UIADD3 UR4, UR6, -UR5, URZ ;  /* 0x8000000506047290 */ /* 0x000fc8000fffe03f */
[----:B------:R-:W-:-:S03]  /*1a30*/  ULEA.HI UR4, UR4, UR5, URZ, 0x1f ;  /* 0x0000000504047291 */ /* 0x000fc6000f8ff83f */
[----:B------:R-:W-:Y:S01]  /*1a40*/  UMOV UR5, 0x400 ;  /* 0x0000040000057882 */ /* 0x000fe20000000000 */
[----:B------:R-:W-:Y:S02]  /*1a50*/  USHF.R.U32.HI UR4, URZ, 0x2, UR4 ;  /* 0x000000023f047899 */ /* 0x000fe40008011604 */
[----:B--2---:R-:W-:Y:S02]  /*1a60*/  ULEA UR5, UR7, UR5, 0x18 ;  /* 0x0000000507057291 */ /* 0x004fe4000f8ec03f */
[----:B------:R-:W-:-:S04]  /*1a70*/  UIMAD UR4, UR4, -0x7, UR6 ;  /* 0xfffffff9040478a4 */ /* 0x000fc8000f8e0206 */
[----:B------:R-:W-:-:S04]  /*1a80*/  ULEA UR4, UR4, UR5, 0x3 ;  /* 0x0000000504047291 */ /* 0x000fc8000f8e183f */
[----:B------:R-:W-:-:S04]  /*1a90*/  UIADD3 UR4, UR4, 0x38, URZ ;  /* 0x0000003804047890 */ /* 0x000fc8000fffe03f */
[----:B------:R-:W-:-:S09]  /*1aa0*/  UPRMT UR4, URZ, 0x654, UR4 ;  /* 0x000006543f047896 */ /* 0x000fd20008000004 */
[----:B------:R-:W-:Y:S01]  /*1ab0*/  SYNCS.ARRIVE.TRANS64.RED.A1T0 RZ, [UR4], RZ ;  /* 0x000000ffffff79a7 */ /* 0x000fe20008100404 */
[----:B------:R-:W-:Y:S05]  /*1ac0*/  @P0 BRA `(.L_x_26) ;  /* 0x0000000000040947 */ /* 0x000fea0003800000 */
[----:B------:R-:W-:Y:S01]  /*1ad0*/  BPT.TRAP 0x1 ;  /* 0x000000040000795c */ /* 0x000fe20000300000 */
.L_x_26:
[----:B------:R-:W2:Y:S01]  /*1ae0*/  LDC R6, c[0x0][0x288] ;  /* 0x0000a200ff067b82 */ /* 0x000ea20000000800 */
[----:B01----:R-:W-:Y:S01]  /*1af0*/  SHF.R.U32.HI R3, RZ, 0x2, R18 ;  /* 0x00000002ff037819 */ /* 0x003fe20000011612 */
[----:B------:R-:W-:Y:S01]  /*1b00*/  IMAD.SHL.U32 R59, R59, 0x40, RZ ;  /* 0x000000403b3b7824 */ /* 0x000fe200078e00ff */
[C---:B------:R-:W-:Y:S01]  /*1b10*/  LOP3.LUT R4, R18.reuse, 0x60, RZ, 0xc0, !PT ;  /* 0x0000006012047812 */ /* 0x040fe200078ec0ff */
[----:B------:R-:W-:Y:S01]  /*1b20*/  UIADD3 UR39, UR40, UR39, URZ ;  /* 0x0000002728277290 */ /* 0x000fe2000fffe03f */
[----:B------:R-:W-:Y:S01]  /*1b30*/  LOP3.LUT R3, R3, 0x7, RZ, 0xc0, !PT ;  /* 0x0000000703037812 */ /* 0x000fe200078ec0ff */
[----:B------:R-:W-:Y:S01]  /*1b40*/  IMAD.SHL.U32 R10, R18, 0x2, RZ ;  /* 0x00000002120a7824 */ /* 0x000fe200078e00ff */
[----:B------:R-:W-:Y:S01]  /*1b50*/  SHF.R.U32.HI R4, RZ, 0x1, R4 ;  /* 0x00000001ff047819 */ /* 0x000fe20000011604 */
[----:B------:R-:W-:Y:S01]  /*1b60*/  UISETP.GT.U32.AND UP0, UPT, UR39, 0x6, UPT ;  /* 0x000000062700788c */ /* 0x000fe2000bf04070 */
[----:B------:R-:W-:Y:S01]  /*1b70*/  LOP3.LUT R0, R22, 0x1, RZ, 0xc0, !PT ;  /* 0x0000000116007812 */ /* 0x000fe200078ec0ff */
[----:B------:R-:W-:Y:S01]  /*1b80*/  UIMAD.WIDE.U32 UR4, UR39, 0x24924925, URZ ;  /* 0x24924925270478a5 */ /* 0x000fe2000f8e003f */
[----:B------:R-:W-:Y:S01]  /*1b90*/  IADD3 R5, RZ, -R4, -R3 ;  /* 0x80000004ff057210 */ /* 0x000fe20007ffe803 */
[----:B------:R-:W-:Y:S01]  /*1ba0*/  ULDC UR7, c[0x0][0x284] ;  /* 0x0000a10000077ab9 */ /* 0x000fe20000000800 */
[----:B------:R-:W-:Y:S01]  /*1bb0*/  UISETP.LT.U32.AND UP0, UPT, UR40, 0x7, UP0 ;  /* 0x000000072800788c */ /* 0x000fe20008701070 */
[C---:B------:R-:W-:Y:S01]  /*1bc0*/  IMAD.SHL.U32 R8, R0.reuse, 0x40, RZ ;  /* 0x0000004000087824 */ /* 0x040fe200078e00ff */
[----:B------:R-:W-:Y:S01]  /*1bd0*/  UIADD3 UR4, UR39, -UR5, URZ ;  /* 0x8000000527047290 */ /* 0x000fe2000fffe03f */
[----:B------:R-:W-:Y:S01]  /*1be0*/  IMAD R5, R0, -0x40, R5 ;  /* 0xffffffc000057824 */ /* 0x000fe200078e0205 */
[----:B------:R-:W-:Y:S01]  /*1bf0*/  LOP3.LUT R0, R18, 0x3, RZ, 0xc0, !PT ;  /* 0x0000000312007812 */ /* 0x000fe200078ec0ff */
[----:B------:R-:W-:Y:S01]  /*1c00*/  UISETP.GE.U32.AND UP1, UPT, UR40, 0x7, UPT ;  /* 0x000000072800788c */ /* 0x000fe2000bf26070 */
[----:B------:R-:W-:Y:S01]  /*1c10*/  SHF.R.S32.HI R15, RZ, 0x1f, R57 ;  /* 0x0000001fff0f7819 */ /* 0x000fe20000011439 */
[----:B------:R-:W-:Y:S01]  /*1c20*/  ULDC.64 UR8, c[0x0][0x5d0] ;  /* 0x0001740000087ab9 */ /* 0x000fe20000000a00 */
[C---:B------:R-:W-:Y:S01]  /*1c30*/  LOP3.LUT R10, R59.reuse, 0x6, R10, 0xf8, !PT ;  /* 0x000000063b0a7812 */ /* 0x040fe200078ef80a */
[----:B------:R-:W-:Y:S01]  /*1c40*/  USEL UR6, URZ, 0x1, !UP0 ;  /* 0x000000013f067887 */ /* 0x000fe2000c000000 */
[----:B------:R-:W-:Y:S01]  /*1c50*/  LOP3.LUT R3, R8, 0x40, R3, 0xe2, !PT ;  /* 0x0000004008037812 */ /* 0x000fe200078ee203 */
[----:B--2---:R-:W-:Y:S01]  /*1c60*/  IMAD R12, R0, -0x2, R6 ;  /* 0xfffffffe000c7824 */ /* 0x004fe200078e0206 */
[----:B------:R-:W-:Y:S01]  /*1c70*/  ISETP.GE.AND P0, PT, R59, R6, PT ;  /* 0x000000063b00720c */ /* 0x000fe20003f06270 */
[C---:B------:R-:W-:Y:S01]  /*1c80*/  IMAD.SHL.U32 R0, R58.reuse, 0x80, RZ ;  /* 0x000000803a007824 */ /* 0x040fe200078e00ff */
[----:B------:R-:W-:Y:S01]  /*1c90*/  ULEA.HI UR4, UR4, UR5, URZ, 0x1f ;  /* 0x0000000504047291 */ /* 0x000fe2000f8ff83f */
[----:B------:R-:W-:Y:S01]  /*1ca0*/  IMAD R6, R15, UR8, RZ ;  /* 0x000000080f067c24 */ /* 0x000fe2000f8e02ff */
[----:B------:R-:W-:Y:S01]  /*1cb0*/  SHF.R.S32.HI R11, RZ, 0x1f, R10 ;  /* 0x0000001fff0b7819 */ /* 0x000fe2000001140a */
[----:B------:R-:W-:Y:S01]  /*1cc0*/  IMAD.WIDE R8, R58, 0x80, RZ ;  /* 0x000000803a087825 */ /* 0x000fe200078e02ff */
[----:B------:R-:W-:Y:S01]  /*1cd0*/  ISETP.GE.OR P0, PT, R0, UR7, P0 ;  /* 0x0000000700007c0c */ /* 0x000fe20008706670 */
[----:B------:R-:W-:-:S02]  /*1ce0*/  ULOP3.LUT UR38, UR38, UR6, URZ, 0x3c, !UPT ;  /* 0x0000000626267292 */ /* 0x000fc4000f8e3c3f */
[----:B------:R-:W-:Y:S01]  /*1cf0*/  USHF.R.U32.HI UR4, URZ, 0x2, UR4 ;  /* 0x000000023f047899 */ /* 0x000fe20008011604 */
[C---:B------:R-:W-:Y:S01]  /*1d00*/  IMAD R13, R57.reuse, UR9, R6 ;  /* 0x00000009390d7c24 */ /* 0x040fe2000f8e0206 */
[----:B------:R-:W-:Y:S01]  /*1d10*/  LOP3.LUT R73, R8, R3, R4, 0xfe, !PT ;  /* 0x0000000308497212 */ /* 0x000fe200078efe04 */
[----:B------:R-:W-:Y:S01]  /*1d20*/  IMAD.WIDE.U32 R6, R57, UR8, R10 ;  /* 0x0000000839067c25 */ /* 0x000fe2000f8e000a */
[----:B------:R-:W-:Y:S01]  /*1d30*/  @UP1 ULOP3.LUT UR38, UR38, 0x1, UR4, 0x78, !UPT ;  /* 0x0000000126261892 */ /* 0x000fe2000f8e7804 */
[----:B------:R-:W-:Y:S01]  /*1d40*/  IADD3 R3, -R0, UR7, R5 ;  /* 0x0000000700037c10 */ /* 0x000fe2000fffe105 */
[----:B------:R-:W-:Y:S01]  /*1d50*/  UIMAD UR39, UR4, -0x7, UR39 ;  /* 0xfffffff9042778a4 */ /* 0x000fe2000f8e0227 */
[----:B------:R-:W-:Y:S02]  /*1d60*/  IMAD.IADD R7, R7, 0x1, R13 ;  /* 0x0000000107077824 */ /* 0x000fe400078e020d */
[----:B------:R-:W-:Y:S02]  /*1d70*/  IMAD.IADD R4, R12, 0x1, -R59 ;  /* 0x000000010c047824 */ /* 0x000fe400078e0a3b */
[----:B------:R-:W-:Y:S01]  /*1d80*/  IMAD.MOV.U32 R0, RZ, RZ, -0x1 ;  /* 0xffffffffff007424 */ /* 0x000fe200078e00ff */
[----:B------:R-:W-:Y:S06]  /*1d90*/  @P0 BRA `(.L_x_28) ;  /* 0x0000002000980947 */ /* 0x000fec0003800000 */
[----:B------:R-:W0:Y:S01]  /*1da0*/  LDC.64 R64, c[0x0][0x5c8] ;  /* 0x00017200ff407b82 */ /* 0x000e220000000a00 */
[----:B-----5:R-:W-:Y:S01]  /*1db0*/  FSETP.NEU.AND P0, PT, R56, RZ, PT ;  /* 0x000000ff3800720b */ /* 0x020fe20003f0d000 */
[----:B------:R-:W-:Y:S01]  /*1dc0*/  BSSY B0, `(.L_x_28) ;  /* 0x0000223000007945 */ /* 0x000fe20003800000 */
[----:B------:R-:W-:-:S04]  /*1dd0*/  ISETP.GT.AND P1, PT, R4, RZ, PT ;  /* 0x000000ff0400720c */ /* 0x000fc80003f24270 */
[----:B------:R-:W-:Y:S01]  /*1de0*/  ISETP.GT.AND P2, PT, R3, RZ, P1 ;  /* 0x000000ff0300720c */ /* 0x000fe20000f44270 */
[-C--:B0-----:R-:W-:Y:S02]  /*1df0*/  IMAD R12, R9, R64.reuse, RZ ;  /* 0x00000040090c7224 */ /* 0x081fe400078e02ff */
[----:B------:R-:W-:-:S04]  /*1e00*/  IMAD.WIDE.U32 R58, R73, R64, R6 ;  /* 0x00000040493a7225 */ /* 0x000fc800078e0006 */
[----:B------:R-:W-:-:S04]  /*1e10*/  IMAD R5, R73, R65, R12 ;  /* 0x0000004149057224 */ /* 0x000fc800078e020c */
[----:B------:R-:W-:Y:S01]  /*1e20*/  IMAD.IADD R75, R59, 0x1, R5 ;  /* 0x000000013b4b7824 */ /* 0x000fe200078e0205 */
[----:B------:R-:W-:Y:S06]  /*1e30*/  @!P0 BRA `(.L_x_29) ;  /* 0x0000001400dc8947 */ /* 0x000fec0003800000 */
[----:B------:R-:W0:Y:S01]  /*1e40*/  LDC.64 R66, c[0x0][0x5b8] ;  /* 0x00016e00ff427b82 */ /* 0x000e220000000a00 */
[----:B------:R-:W-:-:S07]  /*1e50*/  ULDC.64 UR4, c[0x0][0x5c0] ;  /* 0x0001700000047ab9 */ /* 0x000fce0000000a00 */
[----:B------:R-:W1:Y:S08]  /*1e60*/  LDC.64 R68, c[0x0][0x5b0] ;  /* 0x00016c00ff447b82 */ /* 0x000e700000000a00 */
[----:B------:R-:W2:Y:S01]  /*1e70*/  LDC.64 R70, c[0x0][0x5a8] ;  /* 0x00016a00ff467b82 */ /* 0x000ea20000000a00 */
[-C--:B0-----:R-:W-:Y:S02]  /*1e80*/  IMAD R6, R15, R66.reuse, RZ ;  /* 0x000000420f067224 */ /* 0x081fe400078e02ff */
[----:B------:R-:W-:-:S04]  /*1e90*/  IMAD.WIDE.U32 R60, R57, R66, R10 ;  /* 0x00000042393c7225 */ /* 0x000fc800078e000a */
[----:B------:R-:W-:Y:S02]  /*1ea0*/  IMAD R59, R57, R67, R6 ;  /* 0x00000043393b7224 */ /* 0x000fe400078e0206 */
[-C--:B-1----:R-:W-:Y:S02]  /*1eb0*/  IMAD R8, R9, R68.reuse, RZ ;  /* 0x0000004409087224 */ /* 0x082fe400078e02ff */
[----:B------:R-:W-:Y:S02]  /*1ec0*/  IMAD.IADD R13, R61, 0x1, R59 ;  /* 0x000000013d0d7824 */ /* 0x000fe400078e023b */
[----:B------:R-:W-:Y:S02]  /*1ed0*/  IMAD.MOV.U32 R12, RZ, RZ, R60 ;  /* 0x000000ffff0c7224 */ /* 0x000fe400078e003c */
[C---:B------:R-:W-:Y:S02]  /*1ee0*/  IMAD R63, R73.reuse, R69, R8 ;  /* 0x00000045493f7224 */ /* 0x040fe400078e0208 */
[----:B------:R-:W-:-:S04]  /*1ef0*/  IMAD.WIDE.U32 R6, R73, R68, R12 ;  /* 0x0000004449067225 */ /* 0x000fc800078e000c */
[----:B------:R-:W-:Y:S01]  /*1f00*/  IMAD.IADD R5, R7, 0x1, R63 ;  /* 0x0000000107057824 */ /* 0x000fe200078e023f */
[----:B--2---:R-:W-:-:S04]  /*1f10*/  LEA R14, P0, R6, R70, 0x2 ;  /* 0x00000046060e7211 */ /* 0x004fc800078010ff */
[----:B------:R-:W-:-:S05]  /*1f20*/  LEA.HI.X R15, R6, R71, R5, 0x2, P0 ;  /* 0x00000047060f7211 */ /* 0x000fca00000f1405 */
[----:B------:R0:W2:Y:S01]  /*1f30*/  @P2 LDG.E.LTC128B R5, desc[UR36][R14.64] ;  /* 0x000000240e052981 */ /* 0x0000a2000c1e1920 */
[----:B------:R-:W-:Y:S01]  /*1f40*/  LEA R8, P3, R58, UR4, 0x2 ;  /* 0x000000043a087c11 */ /* 0x000fe2000f8610ff */
[----:B------:R-:W-:Y:S01]  /*1f50*/  IMAD.WIDE.U32 R6, R73, R68, R10 ;  /* 0x0000004449067225 */ /* 0x000fe200078e000a */
[----:B------:R-:W-:Y:S01]  /*1f60*/  ISETP.GT.AND P0, PT, R4, 0x1, PT ;  /* 0x000000010400780c */ /* 0x000fe20003f04270 */
[----:B------:R-:W-:Y:S02]  /*1f70*/  BSSY B1, `(.L_x_30) ;  /* 0x0000012000017945 */ /* 0x000fe40003800000 */
[----:B------:R-:W-:Y:S02]  /*1f80*/  IMAD.IADD R7, R63, 0x1, R7 ;  /* 0x000000013f077824 */ /* 0x000fe400078e0207 */
[----:B------:R-:W-:Y:S01]  /*1f90*/  IMAD.WIDE.U32 R20, R57, R66, R6 ;  /* 0x0000004239147225 */ /* 0x000fe200078e0006 */
[----:B0-----:R-:W-:-:S03]  /*1fa0*/  SHF.L.U64.HI R15, R68, 0x3, R69 ;  /* 0x00000003440f7819 */ /* 0x001fc60000010245 */
[----:B------:R-:W-:Y:S01]  /*1fb0*/  IMAD.IADD R7, R59, 0x1, R21 ;  /* 0x000000013b077824 */ /* 0x000fe200078e0215 */
[----:B------:R-:W-:Y:S01]  /*1fc0*/  LEA R6, P4, R20, R70, 0x2 ;  /* 0x0000004614067211 */ /* 0x000fe200078810ff */
[----:B------:R-:W-:-:S03]  /*1fd0*/  IMAD.SHL.U32 R14, R68, 0x8, RZ ;  /* 0x00000008440e7824 */ /* 0x000fc600078e00ff */
[----:B------:R-:W-:Y:S01]  /*1fe0*/  LEA.HI.X R7, R20, R71, R7, 0x2, P4 ;  /* 0x0000004714077211 */ /* 0x000fe200020f1407 */
[----:B------:R-:W-:Y:S01]  /*1ff0*/  IMAD.WIDE.U32 R20, R73, R68, R14 ;  /* 0x0000004449147225 */ /* 0x000fe200078e000e */
[----:B--2---:R-:W-:-:S05]  /*2000*/  LOP3.LUT R9, R5, 0xffffe000, RZ, 0xc0, !PT ;  /* 0xffffe00005097812 */ /* 0x004fca00078ec0ff */
[----:B------:R-:W-:-:S04]  /*2010*/  FMUL R9, R9, R56 ;  /* 0x0000003809097220 */ /* 0x000fc80000400000 */
[----:B------:R-:W-:Y:S01]  /*2020*/  FFMA R67, R24, R23, R9 ;  /* 0x0000001718437223 */ /* 0x000fe20000000009 */
[----:B------:R-:W-:Y:S02]  /*2030*/  LEA.HI.X R9, R58, UR5, R75, 0x2, P3 ;  /* 0x000000053a097c11 */ /* 0x000fe400098f144b */
[----:B------:R-:W-:Y:S02]  /*2040*/  ISETP.GT.AND P3, PT, R3, RZ, P0 ;  /* 0x000000ff0300720c */ /* 0x000fe40000764270 */
[----:B------:R-:W-:-:S05]  /*2050*/  F2FP.TF32.F32.PACK_B R67, R67 ;  /* 0x00000043ff43723e */ /* 0x000fca00024050ff */
[----:B------:R0:W-:Y:S06]  /*2060*/  @P2 STG.E desc[UR36][R8.64], R67 ;  /* 0x0000004308002986 */ /* 0x0001ec000c101924 */
[----:B------:R-:W-:Y:S05]  /*2070*/  @!P3 BRA `(.L_x_31) ;  /* 0x000000000004b947 */ /* 0x000fea0003800000 */
[----:B------:R1:W5:Y:S02]  /*2080*/  LDG.E.LTC128B R5, desc[UR36][R6.64+0x4] ;  /* 0x0000042406057981 */ /* 0x000364000c1e1920 */
.L_x_31:
[----:B------:R-:W-:Y:S05]  /*2090*/  BSYNC B1 ;  /* 0x0000000000017941 */ /* 0x000fea0003800000 */
.L_x_30:
[----:B-----5:R-:W-:Y:S01]  /*20a0*/  LOP3.LUT R15, R5, 0xffffe000, RZ, 0xc0, !PT ;  /* 0xffffe000050f7812 */ /* 0x020fe200078ec0ff */
[----:B------:R-:W-:Y:S01]  /*20b0*/  IMAD.IADD R63, R63, 0x1, R21 ;  /* 0x000000013f3f7824 */ /* 0x000fe200078e0215 */
[----:B------:R-:W-:Y:S01]  /*20c0*/  IADD3 R60, P2, R60, R20, RZ ;  /* 0x000000143c3c7210 */ /* 0x000fe20007f5e0ff */
[----:B------:R-:W-:Y:S01]  /*20d0*/  IMAD.MOV.U32 R24, RZ, RZ, R5 ;  /* 0x000000ffff187224 */ /* 0x000fe200078e0005 */
[----:B------:R-:W-:Y:S01]  /*20e0*/  ISETP.GT.AND P1, PT, R3, 0x8, P1 ;  /* 0x000000080300780c */ /* 0x000fe20000f24270 */
[----:B------:R-:W-:Y:S02]  /*20f0*/  FMUL R12, R15, R56 ;  /* 0x000000380f0c7220 */ /* 0x000fe40000400000 */
[----:B------:R-:W-:Y:S01]  /*2100*/  IMAD.X R13, R63, 0x1, R13, P2 ;  /* 0x000000013f0d7824 */ /* 0x000fe200010e060d */
[----:B------:R-:W-:Y:S01]  /*2110*/  LEA R14, P2, R60, R70, 0x2 ;  /* 0x000000463c0e7211 */ /* 0x000fe200078410ff */
[----:B------:R-:W-:-:S03]  /*2120*/  FFMA R25, R25, R23, R12 ;  /* 0x0000001719197223 */ /* 0x000fc6000000000c */
[----:B------:R-:W-:Y:S02]  /*2130*/  LEA.HI.X R15, R60, R71, R13, 0x2, P2 ;  /* 0x000000473c0f7211 */ /* 0x000fe400010f140d */
[----:B------:R-:W-:-:S05]  /*2140*/  F2FP.TF32.F32.PACK_B R25, R25 ;  /* 0x00000019ff19723e */ /* 0x000fca00024050ff */
[----:B------:R2:W-:Y:S04]  /*2150*/  @P3 STG.E desc[UR36][R8.64+0x4], R25 ;  /* 0x0000041908003986 */ /* 0x0005e8000c101924 */
[----:B------:R-:W3:Y:S01]  /*2160*/  @P1 LDG.E.LTC128B R24, desc[UR36][R14.64] ;  /* 0x000000240e181981 */ /* 0x000ee2000c1e1920 */
[----:B------:R-:W-:Y:S01]  /*2170*/  IADD3 R20, P2, R10, R20, RZ ;  /* 0x000000140a147210 */ /* 0x000fe20007f5e0ff */
[----:B------:R-:W-:Y:S01]  /*2180*/  BSSY B1, `(.L_x_32) ;  /* 0x0000011000017945 */ /* 0x000fe20003800000 */
[----:B------:R-:W-:-:S03]  /*2190*/  ISETP.GT.AND P0, PT, R3, 0x8, P0 ;  /* 0x000000080300780c */ /* 0x000fc60000704270 */
[----:B------:R-:W-:Y:S01]  /*21a0*/  IMAD.X R21, R11, 0x1, R63, P2 ;  /* 0x000000010b157824 */ /* 0x000fe200010e063f */
[C---:B------:R-:W-:Y:S02]  /*21b0*/  SHF.L.U64.HI R11, R64.reuse, 0x5, R65 ;  /* 0x00000005400b7819 */ /* 0x040fe40000010241 */
[----:B------:R-:W-:Y:S01]  /*21c0*/  LEA R12, P2, R64, R8, 0x5 ;  /* 0x00000008400c7211 */ /* 0x000fe200078428ff */
[----:B------:R-:W-:-:S04]  /*21d0*/  IMAD.WIDE.U32 R20, R57, R66, R20 ;  /* 0x0000004239147225 */ /* 0x000fc800078e0014 */
[----:B------:R-:W-:Y:S01]  /*21e0*/  IMAD.X R13, R11, 0x1, R9, P2 ;  /* 0x000000010b0d7824 */ /* 0x000fe200010e0609 */
[----:B------:R-:W-:Y:S02]  /*21f0*/  LEA R10, P3, R20, R70, 0x2 ;  /* 0x00000046140a7211 */ /* 0x000fe400078610ff */
[----:B---3--:R-:W-:-:S05]  /*2200*/  LOP3.LUT R5, R24, 0xffffe000, RZ, 0xc0, !PT ;  /* 0xffffe00018057812 */ /* 0x008fca00078ec0ff */
[----:B------:R-:W-:-:S04]  /*2210*/  FMUL R5, R5, R56 ;  /* 0x0000003805057220 */ /* 0x000fc80000400000 */
[----:B------:R-:W-:Y:S01]  /*2220*/  FFMA R57, R26, R23, R5 ;  /* 0x000000171a397223 */ /* 0x000fe20000000005 */
[----:B------:R-:W-:-:S04]  /*2230*/  IMAD.IADD R5, R59, 0x1, R21 ;  /* 0x000000013b057824 */ /* 0x000fc800078e0215 */
[----:B------:R-:W-:Y:S02]  /*2240*/  F2FP.TF32.F32.PACK_B R57, R57 ;  /* 0x00000039ff39723e */ /* 0x000fe400024050ff */
[----:B------:R-:W-:-:S03]  /*2250*/  LEA.HI.X R11, R20, R71, R5, 0x2, P3 ;  /* 0x00000047140b7211 */ /* 0x000fc600018f1405 */
[----:B------:R2:W-:Y:S01]  /*2260*/  @P1 STG.E desc[UR36][R12.64], R57 ;  /* 0x000000390c001986 */ /* 0x0005e2000c101924 */
[----:B------:R-:W-:Y:S05]  /*2270*/  @!P0 BRA `(.L_x_33) ;  /* 0x0000000000048947 */ /* 0x000fea0003800000 */
[----:B------:R3:W5:Y:S02]  /*2280*/  LDG.E.LTC128B R24, desc[UR36][R10.64+0x4] ;  /* 0x000004240a187981 */ /* 0x000764000c1e1920 */
.L_x_33:
[----:B------:R-:W-:Y:S05]  /*2290*/  BSYNC B1 ;  /* 0x0000000000017941 */ /* 0x000fea0003800000 */
.L_x_32:
[----:B-----5:R-:W-:Y:S01]  /*22a0*/  LOP3.LUT R5, R24, 0xffffe000, RZ, 0xc0, !PT ;  /* 0xffffe00018057812 */ /* 0x020fe200078ec0ff */
[----:B------:R-:W-:Y:S01]  /*22b0*/  BSSY B1, `(.L_x_34) ;  /* 0x0000009000017945 */ /* 0x000fe20003800000 */
[----:B------:R-:W-:-:S03]  /*22c0*/  ISETP.GT.AND P1, PT, R4, 0x8, PT ;  /* 0x000000080400780c */ /* 0x000fc60003f24270 */
[----:B------:R-:W-:Y:S01]  /*22d0*/  FMUL R14, R5, R56 ;  /* 0x00000038050e7220 */ /* 0x000fe20000400000 */
[----:B------:R-:W-:-:S03]  /*22e0*/  ISETP.GT.AND P2, PT, R3, RZ, P1 ;  /* 0x000000ff0300720c */ /* 0x000fc60000f44270 */
[----:B------:R-:W-:-:S05]  /*22f0*/  FFMA R27, R27, R23, R14 ;  /* 0x000000171b1b7223 */ /* 0x000fca000000000e */
[----:B------:R-:W-:-:S05]  /*2300*/  F2FP.TF32.F32.PACK_B R27, R27 ;  /* 0x0000001bff1b723e */ /* 0x000fca00024050ff */
[----:B------:R4:W-:Y:S01]  /*2310*/  @P0 STG.E desc[UR36][R12.64+0x4], R27 ;  /* 0x0000041b0c000986 */ /* 0x0009e2000c101924 */
[----:B------:R-:W-:Y:S05]  /*2320*/  @!P2 BRA `(.L_x_35) ;  /* 0x000000000004a947 */ /* 0x000fea0003800000 */
[----:B------:R0:W5:Y:S02]  /*2330*/  LDG.E.LTC128B R24, desc[UR36][R6.64+0x20] ;  /* 0x0000202406187981 */ /* 0x000164000c1e1920 */
.L_x_35:
[----:B------:R-:W-:Y:S05]  /*2340*/  BSYNC B1 ;  /* 0x0000000000017941 */ /* 0x000fea0003800000 */
.L_x_34:
        /* <DEDUP_REMOVED lines=10> */
.L_x_37:
[----:B------:R-:W-:Y:S05]  /*23f0*/  BSYNC B1 ;  /* 0x0000000000017941 */ /* 0x000fea0003800000 */
.L_x_36:
[----:B0----5:R-:W-:Y:S01]  /*2400*/  LOP3.LUT R5, R24, 0xffffe000, RZ, 0xc0, !PT ;  /* 0xffffe00018057812 */ /* 0x021fe200078ec0ff */
[----:B------:R-:W-:Y:S01]  /*2410*/  BSSY B1, `(.L_x_38) ;  /* 0x0000008000017945 */ /* 0x000fe20003800000 */
[----:B------:R-:W-:-:S03]  /*2420*/  ISETP.GT.AND P1, PT, R3, 0x8, P1 ;  /* 0x000000080300780c */ /* 0x000fc60000f24270 */
[----:B------:R-:W-:-:S04]  /*2430*/  FMUL R14, R5, R56 ;  /* 0x00000038050e7220 */ /* 0x000fc80000400000 */
[----:B------:R-:W-:-:S05]  /*2440*/  FFMA R29, R29, R23, R14 ;  /* 0x000000171d1d7223 */ /* 0x000fca000000000e */
[----:B------:R-:W-:-:S05]  /*2450*/  F2FP.TF32.F32.PACK_B R29, R29 ;  /* 0x0000001dff1d723e */ /* 0x000fca00024050ff */
[----:B------:R0:W-:Y:S01]  /*2460*/  @P3 STG.E desc[UR36][R8.64+0x24], R29 ;  /* 0x0000241d08003986 */ /* 0x0001e2000c101924 */
[----:B------:R-:W-:Y:S05]  /*2470*/  @!P1 BRA `(.L_x_39) ;  /* 0x0000000000049947 */ /* 0x000fea0003800000 */
[----:B------:R0:W5:Y:S02]  /*2480*/  LDG.E.LTC128B R24, desc[UR36][R10.64+0x20] ;  /* 0x000020240a187981 */ /* 0x000164000c1e1920 */
.L_x_39:
[----:B------:R-:W-:Y:S05]  /*2490*/  BSYNC B1 ;  /* 0x0000000000017941 */ /* 0x000fea0003800000 */
.L_x_38:
[----:B-----5:R-:W-:Y:S01]  /*24a0*/  LOP3.LUT R5, R24, 0xffffe000, RZ, 0xc0, !PT ;  /* 0xffffe00018057812 */ /* 0x020fe200078ec0ff */
        /* <DEDUP_REMOVED lines=8> */
.L_x_41:
[----:B------:R-:W-:Y:S05]  /*2530*/  BSYNC B1 ;  /* 0x0000000000017941 */ /* 0x000fea0003800000 */
.L_x_40:
[----:B0----5:R-:W-:Y:S01]  /*2540*/  LOP3.LUT R5, R24, 0xffffe000, RZ, 0xc0, !PT ;  /* 0xffffe00018057812 */ /* 0x021fe200078ec0ff */
        /* <DEDUP_REMOVED lines=9> */
.L_x_43:
[----:B------:R-:W-:Y:S05]  /*25e0*/  BSYNC B1 ;  /* 0x0000000000017941 */ /* 0x000fea0003800000 */
.L_x_42:
        /* <DEDUP_REMOVED lines=10> */
.L_x_45:
[----:B------:R-:W-:Y:S05]  /*2690*/  BSYNC B1 ;  /* 0x0000000000017941 */ /* 0x000fea0003800000 */
.L_x_44:
        /* <DEDUP_REMOVED lines=9> */
.L_x_47:
[----:B------:R-:W-:Y:S05]  /*2730*/  BSYNC B1 ;  /* 0x0000000000017941 */ /* 0x000fea0003800000 */
.L_x_46:
        /* <DEDUP_REMOVED lines=9> */
.L_x_49:
[----:B------:R-:W-:Y:S05]  /*27d0*/  BSYNC B1 ;  /* 0x0000000000017941 */ /* 0x000fea0003800000 */
.L_x_48:
        /* <DEDUP_REMOVED lines=10> */
.L_x_51:
[----:B------:R-:W-:Y:S05]  /*2880*/  BSYNC B1 ;  /* 0x0000000000017941 */ /* 0x000fea0003800000 */
.L_x_50:
        /* <DEDUP_REMOVED lines=10> */
.L_x_53:
[----:B------:R-:W-:Y:S05]  /*2930*/  BSYNC B1 ;  /* 0x0000000000017941 */ /* 0x000fea0003800000 */
.L_x_52:
        /* <DEDUP_REMOVED lines=9> */
.L_x_55:
[----:B------:R-:W-:Y:S05]  /*29d0*/  BSYNC B1 ;  /* 0x0000000000017941 */ /* 0x000fea0003800000 */
.L_x_54:
        /* <DEDUP_REMOVED lines=9> */
.L_x_57:
[----:B------:R-:W-:Y:S05]  /*2a70*/  BSYNC B1 ;  /* 0x0000000000017941 */ /* 0x000fea0003800000 */
.L_x_56:
        /* <DEDUP_REMOVED lines=10> */
.L_x_59:
[----:B------:R-:W-:Y:S05]  /*2b20*/  BSYNC B1 ;  /* 0x0000000000017941 */ /* 0x000fea0003800000 */
.L_x_58:
        /* <DEDUP_REMOVED lines=10> */
.L_x_61:
[----:B------:R-:W-:Y:S05]  /*2bd0*/  BSYNC B1 ;  /* 0x0000000000017941 */ /* 0x000fea0003800000 */
.L_x_60:
        /* <DEDUP_REMOVED lines=9> */
.L_x_63:
[----:B------:R-:W-:Y:S05]  /*2c70*/  BSYNC B1 ;  /* 0x0000000000017941 */ /* 0x000fea0003800000 */
.L_x_62:
        /* <DEDUP_REMOVED lines=9> */
.L_x_65:
[----:B------:R-:W-:Y:S05]  /*2d10*/  BSYNC B1 ;  /* 0x0000000000017941 */ /* 0x000fea0003800000 */
.L_x_64:
        /* <DEDUP_REMOVED lines=10> */
.L_x_67:
[----:B------:R-:W-:Y:S05]  /*2dc0*/  BSYNC B1 ;  /* 0x0000000000017941 */ /* 0x000fea0003800000 */
.L_x_66:
        /* <DEDUP_REMOVED lines=10> */
.L_x_69:
[----:B------:R-:W-:Y:S05]  /*2e70*/  BSYNC B1 ;  /* 0x0000000000017941 */ /* 0x000fea0003800000 */
.L_x_68:
        /* <DEDUP_REMOVED lines=9> */
.L_x_71:
[----:B------:R-:W-:Y:S05]  /*2f10*/  BSYNC B1 ;  /* 0x0000000000017941 */ /* 0x000fea0003800000 */
.L_x_70:
        /* <DEDUP_REMOVED lines=9> */
.L_x_73:
[----:B------:R-:W-:Y:S05]  /*2fb0*/  BSYNC B1 ;  /* 0x0000000000017941 */ /* 0x000fea0003800000 */
.L_x_72:
        /* <DEDUP_REMOVED lines=10> */
.L_x_75:
[----:B------:R-:W-:Y:S05]  /*3060*/  BSYNC B1 ;  /* 0x0000000000017941 */ /* 0x000fea0003800000 */
.L_x_74:
        /* <DEDUP_REMOVED lines=10> */
.L_x_77:
[----:B------:R-:W-:Y:S05]  /*3110*/  BSYNC B1 ;  /* 0x0000000000017941 */ /* 0x000fea0003800000 */
.L_x_76:
        /* <DEDUP_REMOVED lines=9> */
.L_x_79:
[----:B------:R-:W-:Y:S05]  /*31b0*/  BSYNC B1 ;  /* 0x0000000000017941 */ /* 0x000fea0003800000 */
.L_x_78:
        /* <DEDUP_REMOVED lines=9> */
.L_x_81:
[----:B------:R-:W-:Y:S05]  /*3250*/  BSYNC B1 ;  /* 0x0000000000017941 */ /* 0x000fea0003800000 */
.L_x_80:
        /* <DEDUP_REMOVED lines=10> */
.L_x_83:
[----:B------:R-:W-:Y:S05]  /*3300*/  BSYNC B1 ;  /* 0x0000000000017941 */ /* 0x000fea0003800000 */
.L_x_82:
[----:B-----5:R-:W-:Y:S01]  /*3310*/  LOP3.LUT R5, R24, 0xffffe000, RZ, 0xc0, !PT ;  /* 0xffffe00018057812 */ /* 0x020fe200078ec0ff */
[----:B------:R-:W-:Y:S01]  /*3320*/  BSSY B1, `(.L_x_84) ;  /* 0x000000b000017945 */ /* 0x000fe20003800000 */
[----:B------:R-:W-:Y:S01]  /*3330*/  ISETP.GT.AND P0, PT, R4, 0x39, PT ;  /* 0x000000390400780c */ /* 0x000fe20003f04270 */
[----:B------:R-:W-:Y:S02]  /*3340*/  @P2 IMAD.MOV.U32 R4, RZ, RZ, R8 ;  /* 0x000000ffff042224 */ /* 0x000fe400078e0008 */
[----:B------:R-:W-:Y:S01]  /*3350*/  FMUL R5, R5, R56 ;  /* 0x0000003805057220 */ /* 0x000fe20000400000 */
[----:B------:R-:W-:-:S03]  /*3360*/  ISETP.GT.AND P3, PT, R3, RZ, P0 ;  /* 0x000000ff0300720c */ /* 0x000fc60000764270 */
[----:B------:R-:W-:Y:S01]  /*3370*/  FFMA R15, R52, R23, R5 ;  /* 0x00000017340f7223 */ /* 0x000fe20000000005 */
[----:B------:R-:W-:-:S04]  /*3380*/  @P2 IMAD.MOV.U32 R5, RZ, RZ, R9 ;  /* 0x000000ffff052224 */ /* 0x000fc800078e0009 */
[----:B------:R-:W-:-:S05]  /*3390*/  F2FP.TF32.F32.PACK_B R15, R15 ;  /* 0x0000000fff0f723e */ /* 0x000fca00024050ff */
[----:B------:R0:W-:Y:S01]  /*33a0*/  @P2 STG.E desc[UR36][R4.64+0xe0], R15 ;  /* 0x0000e00f04002986 */ /* 0x0001e2000c101924 */
[----:B------:R-:W-:Y:S05]  /*33b0*/  @!P3 BRA `(.L_x_85) ;  /* 0x000000000004b947 */ /* 0x000fea0003800000 */
[----:B------:R0:W5:Y:S02]  /*33c0*/  LDG.E.LTC128B R24, desc[UR36][R6.64+0xe4] ;  /* 0x0000e42406187981 */ /* 0x000164000c1e1920 */
.L_x_85:
[----:B------:R-:W-:Y:S05]  /*33d0*/  BSYNC B1 ;  /* 0x0000000000017941 */ /* 0x000fea0003800000 */
.L_x_84:
        /* <DEDUP_REMOVED lines=9> */
.L_x_87:
[----:B------:R-:W-:Y:S05]  /*3470*/  BSYNC B1 ;  /* 0x0000000000017941 */ /* 0x000fea0003800000 */
.L_x_86:
[----:B-----5:R-:W-:Y:S01]  /*3480*/  LOP3.LUT R5, R24, 0xffffe000, RZ, 0xc0, !PT ;  /* 0xffffe00018057812 */ /* 0x020fe200078ec0ff */
[----:B------:R-:W-:Y:S01]  /*3490*/  @P1 IMAD.MOV.U32 R4, RZ, RZ, R12 ;  /* 0x000000ffff041224 */ /* 0x000fe200078e000c */
[----:B------:R-:W-:Y:S01]  /*34a0*/  ISETP.GT.AND P0, PT, R3, 0x8, P0 ;  /* 0x000000080300780c */ /* 0x000fe20000704270 */
[----:B------:R-:W-:Y:S02]  /*34b0*/  BSSY B1, `(.L_x_88) ;  /* 0x0000008000017945 */ /* 0x000fe40003800000 */
[----:B------:R-:W-:-:S04]  /*34c0*/  FMUL R5, R5, R56 ;  /* 0x0000003805057220 */ /* 0x000fc80000400000 */
[----:B-1----:R-:W-:Y:S01]  /*34d0*/  FFMA R7, R54, R23, R5 ;  /* 0x0000001736077223 */ /* 0x002fe20000000005 */
[----:B------:R-:W-:-:S04]  /*34e0*/  @P1 IMAD.MOV.U32 R5, RZ, RZ, R13 ;  /* 0x000000ffff051224 */ /* 0x000fc800078e000d */
[----:B------:R-:W-:-:S05]  /*34f0*/  F2FP.TF32.F32.PACK_B R7, R7 ;  /* 0x00000007ff07723e */ /* 0x000fca00024050ff */
[----:B------:R1:W-:Y:S01]  /*3500*/  @P1 STG.E desc[UR36][R4.64+0xe0], R7 ;  /* 0x0000e00704001986 */ /* 0x0003e2000c101924 */
[----:B------:R-:W-:Y:S05]  /*3510*/  @!P0 BRA `(.L_x_89) ;  /* 0x0000000000048947 */ /* 0x000fea0003800000 */
[----:B------:R0:W5:Y:S02]  /*3520*/  LDG.E.LTC128B R24, desc[UR36][R10.64+0xe4] ;  /* 0x0000e4240a187981 */ /* 0x000164000c1e1920 */
.L_x_89:
[----:B------:R-:W-:Y:S05]  /*3530*/  BSYNC B1 ;  /* 0x0000000000017941 */ /* 0x000fea0003800000 */
.L_x_88:
[----:B------:R-:W-:Y:S05]  /*3540*/  @!P0 BRA `(.L_x_90) ;  /* 0x0000000800a88947 */ /* 0x000fea0003800000 */
[----:B-----5:R-:W-:-:S05]  /*3550*/  LOP3.LUT R3, R24, 0xffffe000, RZ, 0xc0, !PT ;  /* 0xffffe00018037812 */ /* 0x020fca00078ec0ff */
[----:B-1----:R-:W-:-:S04]  /*3560*/  FMUL R4, R3, R56 ;  /* 0x0000003803047220 */ /* 0x002fc80000400000 */
[----:B------:R-:W-:-:S05]  /*3570*/  FFMA R55, R55, R23, R4 ;  /* 0x0000001737377223 */ /* 0x000fca0000000004 */
[----:B------:R-:W-:-:S05]  /*3580*/  F2FP.TF32.F32.PACK_B R55, R55 ;  /* 0x00000037ff37723e */ /* 0x000fca00024050ff */
[----:B------:R1:W-:Y:S01]  /*3590*/  STG.E desc[UR36][R12.64+0xe4], R55 ;  /* 0x0000e4370c007986 */ /* 0x0003e2000c101924 */
[----:B------:R-:W-:Y:S05]  /*35a0*/  BRA `(.L_x_90) ;  /* 0x0000000800907947 */ /* 0x000fea0003800000 */
.L_x_29:
[----:B------:R-:W-:Y:S01]  /*35b0*/  ISETP.GT.AND P3, PT, R4, 0x1, PT ;  /* 0x000000010400780c */ /* 0x000fe20003f64270 */
[----:B------:R-:W-:Y:S01]  /*35c0*/  ULDC.64 UR4, c[0x0][0x5c0] ;  /* 0x0001700000047ab9 */ /* 0x000fe20000000a00 */
[-C--:B------:R-:W-:Y:S01]  /*35d0*/  FMUL R5, R24, R23.reuse ;  /* 0x0000001718057220 */ /* 0x080fe20000400000 */
[----:B------:R-:W-:Y:S01]  /*35e0*/  LEA R6, P4, R58, UR4, 0x2 ;  /* 0x000000043a067c11 */ /* 0x000fe2000f8810ff */
[-C--:B------:R-:W-:Y:S01]  /*35f0*/  FMUL R25, R25, R23.reuse ;  /* 0x0000001719197220 */ /* 0x080fe20000400000 */
[----:B------:R-:W-:Y:S01]  /*3600*/  ISETP.GT.AND P0, PT, R3, RZ, P3 ;  /* 0x000000ff0300720c */ /* 0x000fe20001f04270 */
[-C--:B------:R-:W-:Y:S01]  /*3610*/  FMUL R11, R26, R23.reuse ;  /* 0x000000171a0b7220 */ /* 0x080fe20000400000 */
[----:B------:R-:W-:Y:S01]  /*3620*/  LEA.HI.X R7, R58, UR5, R75, 0x2, P4 ;  /* 0x000000053a077c11 */ /* 0x000fe2000a0f144b */
[----:B------:R-:W-:Y:S01]  /*3630*/  FMUL R27, R27, R23 ;  /* 0x000000171b1b7220 */ /* 0x000fe20000400000 */
[----:B------:R-:W-:Y:S01]  /*3640*/  F2FP.TF32.F32.PACK_B R5, R5 ;  /* 0x00000005ff05723e */ /* 0x000fe200024050ff */
[----:B------:R-:W-:Y:S01]  /*3650*/  FMUL R29, R29, R23 ;  /* 0x000000171d1d7220 */ /* 0x000fe20000400000 */
[----:B------:R-:W-:Y:S01]  /*3660*/  F2FP.TF32.F32.PACK_B R25, R25 ;  /* 0x00000019ff19723e */ /* 0x000fe200024050ff */
[-C--:B------:R-:W-:Y:S01]  /*3670*/  FMUL R31, R31, R23.reuse ;  /* 0x000000171f1f7220 */ /* 0x080fe20000400000 */
[C---:B------:R-:W-:Y:S01]  /*3680*/  SHF.L.U64.HI R65, R64.reuse, 0x5, R65 ;  /* 0x0000000540417819 */ /* 0x040fe20000010241 */
[----:B------:R0:W-:Y:S01]  /*3690*/  @P2 STG.E desc[UR36][R6.64], R5 ;  /* 0x0000000506002986 */ /* 0x0001e2000c101924 */
[----:B------:R-:W-:Y:S01]  /*36a0*/  LEA R8, P4, R64, R6, 0x5 ;  /* 0x0000000640087211 */ /* 0x000fe200078828ff */
[-C--:B------:R-:W-:Y:S01]  /*36b0*/  FMUL R13, R32, R23.reuse ;  /* 0x00000017200d7220 */ /* 0x080fe20000400000 */
[----:B------:R-:W-:Y:S01]  /*36c0*/  ISETP.GT.AND P1, PT, R3, 0x8, P1 ;  /* 0x000000080300780c */ /* 0x000fe20000f24270 */
[----:B------:R-:W-:Y:S01]  /*36d0*/  @P0 STG.E desc[UR36][R6.64+0x4], R25 ;  /* 0x0000041906000986 */ /* 0x000fe2000c101924 */
[C---:B------:R-:W-:Y:S01]  /*36e0*/  ISETP.GT.AND P2, PT, R4.reuse, 0x8, PT ;  /* 0x000000080400780c */ /* 0x040fe20003f44270 */
[----:B------:R-:W-:Y:S01]  /*36f0*/  IMAD.X R9, R65, 0x1, R7, P4 ;  /* 0x0000000141097824 */ /* 0x000fe200020e0607 */
[----:B------:R-:W-:Y:S01]  /*3700*/  ISETP.GT.AND P3, PT, R3, 0x8, P3 ;  /* 0x000000080300780c */ /* 0x000fe20001f64270 */
[-C--:B------:R-:W-:Y:S01]  /*3710*/  FMUL R33, R33, R23.reuse ;  /* 0x0000001721217220 */ /* 0x080fe20000400000 */
[----:B------:R-:W-:Y:S01]  /*3720*/  ISETP.GT.AND P0, PT, R4, 0x9, PT ;  /* 0x000000090400780c */ /* 0x000fe20003f04270 */
[-C--:B------:R-:W-:Y:S01]  /*3730*/  FMUL R35, R35, R23.reuse ;  /* 0x0000001723237220 */ /* 0x080fe20000400000 */
[C---:B------:R-:W-:Y:S01]  /*3740*/  ISETP.GT.AND P5, PT, R3.reuse, RZ, P2 ;  /* 0x000000ff0300720c */ /* 0x040fe200017a4270 */
[-C--:B0-----:R-:W-:Y:S01]  /*3750*/  FMUL R5, R28, R23.reuse ;  /* 0x000000171c057220 */ /* 0x081fe20000400000 */
[----:B------:R-:W-:Y:S01]  /*3760*/  ISETP.GT.AND P4, PT, R3, RZ, P0 ;  /* 0x000000ff0300720c */ /* 0x000fe20000784270 */
[----:B------:R-:W-:Y:S01]  /*3770*/  FMUL R37, R37, R23 ;  /* 0x0000001725257220 */ /* 0x000fe20000400000 */
[----:B------:R-:W-:Y:S01]  /*3780*/  F2FP.TF32.F32.PACK_B R11, R11 ;  /* 0x0000000bff0b723e */ /* 0x000fe200024050ff */
[----:B------:R-:W-:Y:S01]  /*3790*/  FMUL R39, R39, R23 ;  /* 0x0000001727277220 */ /* 0x000fe20000400000 */
[----:B------:R-:W-:Y:S01]  /*37a0*/  F2FP.TF32.F32.PACK_B R27, R27 ;  /* 0x0000001bff1b723e */ /* 0x000fe200024050ff */
[----:B------:R-:W-:Y:S01]  /*37b0*/  FMUL R41, R41, R23 ;  /* 0x0000001729297220 */ /* 0x000fe20000400000 */
[----:B------:R-:W-:Y:S01]  /*37c0*/  F2FP.TF32.F32.PACK_B R5, R5 ;  /* 0x00000005ff05723e */ /* 0x000fe200024050ff */
[----:B------:R0:W-:Y:S01]  /*37d0*/  @P1 STG.E desc[UR36][R8.64], R11 ;  /* 0x0000000b08001986 */ /* 0x0001e2000c101924 */
[----:B------:R-:W-:Y:S01]  /*37e0*/  F2FP.TF32.F32.PACK_B R29, R29 ;  /* 0x0000001dff1d723e */ /* 0x000fe200024050ff */
[-C--:B------:R-:W-:Y:S01]  /*37f0*/  FMUL R43, R43, R23.reuse ;  /* 0x000000172b2b7220 */ /* 0x080fe20000400000 */
[C---:B------:R-:W-:Y:S01]  /*3800*/  ISETP.GT.AND P1, PT, R4.reuse, 0x10, PT ;  /* 0x000000100400780c */ /* 0x040fe20003f24270 */
[----:B------:R-:W-:Y:S01]  /*3810*/  @P3 STG.E desc[UR36][R8.64+0x4], R27 ;  /* 0x0000041b08003986 */ /* 0x000fe2000c101924 */
[----:B------:R-:W-:Y:S01]  /*3820*/  ISETP.GT.AND P3, PT, R4, 0x11, PT ;  /* 0x000000110400780c */ /* 0x000fe20003f64270 */
[-C--:B------:R-:W-:Y:S01]  /*3830*/  FMUL R45, R45, R23.reuse ;  /* 0x000000172d2d7220 */ /* 0x080fe20000400000 */
[C---:B------:R-:W-:Y:S01]  /*3840*/  ISETP.GT.AND P2, PT, R3.reuse, 0x8, P2 ;  /* 0x000000080300780c */ /* 0x040fe20001744270 */
[----:B------:R1:W-:Y:S01]  /*3850*/  @P5 STG.E desc[UR36][R6.64+0x20], R5 ;  /* 0x0000200506005986 */ /* 0x0003e2000c101924 */
[----:B------:R-:W-:Y:S01]  /*3860*/  ISETP.GT.AND P0, PT, R3, 0x8, P0 ;  /* 0x000000080300780c */ /* 0x000fe20000704270 */
[-C--:B------:R-:W-:Y:S01]  /*3870*/  FMUL R47, R47, R23.reuse ;  /* 0x000000172f2f7220 */ /* 0x080fe20000400000 */
[C---:B------:R-:W-:Y:S01]  /*3880*/  ISETP.GT.AND P5, PT, R3.reuse, RZ, P1 ;  /* 0x000000ff0300720c */ /* 0x040fe20000fa4270 */
[----:B------:R-:W-:Y:S01]  /*3890*/  @P4 STG.E desc[UR36][R6.64+0x24], R29 ;  /* 0x0000241d06004986 */ /* 0x000fe2000c101924 */
        /* <DEDUP_REMOVED lines=8> */
[----:B-1----:R-:W-:Y:S01]  /*3920*/  FMUL R5, R34, R23 ;  /* 0x0000001722057220 */ /* 0x002fe20000400000 */
[----:B------:R-:W-:Y:S01]  /*3930*/  F2FP.TF32.F32.PACK_B R33, R33 ;  /* 0x00000021ff21723e */ /* 0x000fe200024050ff */
[----:B------:R0:W-:Y:S01]  /*3940*/  @P2 STG.E desc[UR36][R8.64+0x20], R11 ;  /* 0x0000200b08002986 */ /* 0x0001e2000c101924 */
[----:B------:R-:W-:Y:S01]  /*3950*/  ISETP.GT.AND P1, PT, R3, 0x8, P1 ;  /* 0x000000080300780c */ /* 0x000fe20000f24270 */
[-C--:B------:R-:W-:Y:S01]  /*3960*/  FMUL R21, R52, R23.reuse ;  /* 0x0000001734157220 */ /* 0x080fe20000400000 */
[C---:B------:R-:W-:Y:S01]  /*3970*/  ISETP.GT.AND P2, PT, R4.reuse, 0x19, PT ;  /* 0x000000190400780c */ /* 0x040fe20003f44270 */
[----:B------:R-:W-:Y:S01]  /*3980*/  @P0 STG.E desc[UR36][R8.64+0x24], R31 ;  /* 0x0000241f08000986 */ /* 0x000fe2000c101924 */
[----:B------:R-:W-:Y:S01]  /*3990*/  ISETP.GT.AND P0, PT, R4, 0x18, PT ;  /* 0x000000180400780c */ /* 0x000fe20003f04270 */
[----:B------:R-:W-:Y:S01]  /*39a0*/  FMUL R53, R53, R23 ;  /* 0x0000001735357220 */ /* 0x000fe20000400000 */
[----:B------:R-:W-:Y:S01]  /*39b0*/  F2FP.TF32.F32.PACK_B R5, R5 ;  /* 0x00000005ff05723e */ /* 0x000fe200024050ff */
[----:B------:R1:W-:Y:S01]  /*39c0*/  @P5 STG.E desc[UR36][R6.64+0x40], R13 ;  /* 0x0000400d06005986 */ /* 0x0003e2000c101924 */
[----:B------:R-:W-:Y:S01]  /*39d0*/  ISETP.GT.AND P5, PT, R3, RZ, P0 ;  /* 0x000000ff0300720c */ /* 0x000fe200007a4270 */
[----:B------:R-:W-:Y:S01]  /*39e0*/  FMUL R55, R55, R23 ;  /* 0x0000001737377220 */ /* 0x000fe20000400000 */
[----:B------:R-:W-:Y:S01]  /*39f0*/  F2FP.TF32.F32.PACK_B R35, R35 ;  /* 0x00000023ff23723e */ /* 0x000fe200024050ff */
[----:B------:R-:W-:Y:S01]  /*3a00*/  @P4 STG.E desc[UR36][R6.64+0x44], R33 ;  /* 0x0000442106004986 */ /* 0x000fe2000c101924 */
[C---:B------:R-:W-:Y:S01]  /*3a10*/  ISETP.GT.AND P4, PT, R3.reuse, 0x8, P3 ;  /* 0x000000080300780c */ /* 0x040fe20001f84270 */
[----:B0-----:R-:W-:Y:S01]  /*3a20*/  FMUL R11, R36, R23 ;  /* 0x00000017240b7220 */ /* 0x001fe20000400000 */
[----:B------:R-:W-:Y:S01]  /*3a30*/  ISETP.GT.AND P3, PT, R3, RZ, P2 ;  /* 0x000000ff0300720c */ /* 0x000fe20001764270 */
[----:B------:R0:W-:Y:S01]  /*3a40*/  @P1 STG.E desc[UR36][R8.64+0x40], R5 ;  /* 0x0000400508001986 */ /* 0x0001e2000c101924 */
[----:B------:R-:W-:-:S02]  /*3a50*/  F2FP.TF32.F32.PACK_B R37, R37 ;  /* 0x00000025ff25723e */ /* 0x000fc400024050ff */
[----:B------:R-:W-:Y:S01]  /*3a60*/  F2FP.TF32.F32.PACK_B R11, R11 ;  /* 0x0000000bff0b723e */ /* 0x000fe200024050ff */
[----:B-1----:R-:W-:Y:S01]  /*3a70*/  FMUL R13, R40, R23 ;  /* 0x00000017280d7220 */ /* 0x002fe20000400000 */
[----:B------:R-:W-:Y:S02]  /*3a80*/  ISETP.GT.AND P1, PT, R4, 0x20, PT ;  /* 0x000000200400780c */ /* 0x000fe40003f24270 */
[C---:B------:R-:W-:Y:S02]  /*3a90*/  ISETP.GT.AND P0, PT, R3.reuse, 0x8, P0 ;  /* 0x000000080300780c */ /* 0x040fe40000704270 */
[----:B------:R-:W-:Y:S01]  /*3aa0*/  F2FP.TF32.F32.PACK_B R39, R39 ;  /* 0x00000027ff27723e */ /* 0x000fe200024050ff */
[----:B------:R-:W-:Y:S01]  /*3ab0*/  @P4 STG.E desc[UR36][R8.64+0x44], R35 ;  /* 0x0000442308004986 */ /* 0x000fe2000c101924 */
[C---:B------:R-:W-:Y:S01]  /*3ac0*/  ISETP.GT.AND P4, PT, R3.reuse, 0x8, P2 ;  /* 0x000000080300780c */ /* 0x040fe20001784270 */
[----:B0-----:R-:W-:Y:S01]  /*3ad0*/  FMUL R5, R38, R23 ;  /* 0x0000001726057220 */ /* 0x001fe20000400000 */
[----:B------:R-:W-:Y:S01]  /*3ae0*/  ISETP.GT.AND P2, PT, R4, 0x21, PT ;  /* 0x000000210400780c */ /* 0x000fe20003f44270 */
[----:B------:R0:W-:Y:S01]  /*3af0*/  @P5 STG.E desc[UR36][R6.64+0x60], R11 ;  /* 0x0000600b06005986 */ /* 0x0001e2000c101924 */
[----:B------:R-:W-:-:S02]  /*3b00*/  ISETP.GT.AND P5, PT, R3, RZ, P1 ;  /* 0x000000ff0300720c */ /* 0x000fc40000fa4270 */
[----:B------:R-:W-:Y:S01]  /*3b10*/  F2FP.TF32.F32.PACK_B R5, R5 ;  /* 0x00000005ff05723e */ /* 0x000fe200024050ff */
[----:B------:R-:W-:Y:S01]  /*3b20*/  @P3 STG.E desc[UR36][R6.64+0x64], R37 ;  /* 0x0000642506003986 */ /* 0x000fe2000c101924 */
[C---:B------:R-:W-:Y:S02]  /*3b30*/  ISETP.GT.AND P3, PT, R3.reuse, RZ, P2 ;  /* 0x000000ff0300720c */ /* 0x040fe40001764270 */
[----:B------:R-:W-:Y:S01]  /*3b40*/  F2FP.TF32.F32.PACK_B R13, R13 ;  /* 0x0000000dff0d723e */ /* 0x000fe200024050ff */
[----:B------:R1:W-:Y:S01]  /*3b50*/  @P0 STG.E desc[UR36][R8.64+0x60], R5 ;  /* 0x0000600508000986 */ /* 0x0003e2000c101924 */
[----:B------:R-:W-:Y:S02]  /*3b60*/  F2FP.TF32.F32.PACK_B R41, R41 ;  /* 0x00000029ff29723e */ /* 0x000fe400024050ff */
[----:B------:R-:W-:Y:S01]  /*3b70*/  ISETP.GT.AND P1, PT, R3, 0x8, P1 ;  /* 0x000000080300780c */ /* 0x000fe20000f24270 */
[----:B------:R-:W-:Y:S01]  /*3b80*/  @P4 STG.E desc[UR36][R8.64+0x64], R39 ;  /* 0x0000642708004986 */ /* 0x000fe2000c101924 */
[----:B------:R-:W-:Y:S01]  /*3b90*/  ISETP.GT.AND P4, PT, R4, 0x28, PT ;  /* 0x000000280400780c */ /* 0x000fe20003f84270 */
[----:B0-----:R-:W-:Y:S01]  /*3ba0*/  FMUL R11, R44, R23 ;  /* 0x000000172c0b7220 */ /* 0x001fe20000400000 */
[----:B------:R-:W-:Y:S01]  /*3bb0*/  F2FP.TF32.F32.PACK_B R43, R43 ;  /* 0x0000002bff2b723e */ /* 0x000fe200024050ff */
[----:B------:R0:W-:Y:S01]  /*3bc0*/  @P5 STG.E desc[UR36][R6.64+0x80], R13 ;  /* 0x0000800d06005986 */ /* 0x0001e2000c101924 */
[----:B------:R-:W-:-:S02]  /*3bd0*/  ISETP.GT.AND P5, PT, R4, 0x29, PT ;  /* 0x000000290400780c */ /* 0x000fc40003fa4270 */
[----:B------:R-:W-:Y:S01]  /*3be0*/  F2FP.TF32.F32.PACK_B R11, R11 ;  /* 0x0000000bff0b723e */ /* 0x000fe200024050ff */
[----:B------:R-:W-:Y:S01]  /*3bf0*/  @P3 STG.E desc[UR36][R6.64+0x84], R41 ;  /* 0x0000842906003986 */ /* 0x000fe2000c101924 */
[C---:B------:R-:W-:Y:S01]  /*3c00*/  ISETP.GT.AND P3, PT, R3.reuse, 0x8, P2 ;  /* 0x000000080300780c */ /* 0x040fe20001764270 */
[-C--:B-1----:R-:W-:Y:S01]  /*3c10*/  FMUL R5, R42, R23.reuse ;  /* 0x000000172a057220 */ /* 0x082fe20000400000 */
[C---:B------:R-:W-:Y:S02]  /*3c20*/  ISETP.GT.AND P2, PT, R3.reuse, RZ, P4 ;  /* 0x000000ff0300720c */ /* 0x040fe40002744270 */
[C---:B------:R-:W-:Y:S02]  /*3c30*/  ISETP.GT.AND P0, PT, R3.reuse, RZ, P5 ;  /* 0x000000ff0300720c */ /* 0x040fe40002f04270 */
[----:B------:R-:W-:Y:S01]  /*3c40*/  ISETP.GT.AND P4, PT, R3, 0x8, P4 ;  /* 0x000000080300780c */ /* 0x000fe20002784270 */
[----:B0-----:R-:W-:Y:S01]  /*3c50*/  FMUL R13, R46, R23 ;  /* 0x000000172e0d7220 */ /* 0x001fe20000400000 */
[----:B------:R-:W-:-:S02]  /*3c60*/  F2FP.TF32.F32.PACK_B R5, R5 ;  /* 0x00000005ff05723e */ /* 0x000fc400024050ff */
[----:B------:R-:W-:Y:S02]  /*3c70*/  F2FP.TF32.F32.PACK_B R45, R45 ;  /* 0x0000002dff2d723e */ /* 0x000fe400024050ff */
[----:B------:R-:W-:Y:S01]  /*3c80*/  ISETP.GT.AND P5, PT, R3, 0x8, P5 ;  /* 0x000000080300780c */ /* 0x000fe20002fa4270 */
[----:B------:R0:W-:Y:S01]  /*3c90*/  @P1 STG.E desc[UR36][R8.64+0x80], R5 ;  /* 0x0000800508001986 */ /* 0x0001e2000c101924 */
[C---:B------:R-:W-:Y:S02]  /*3ca0*/  ISETP.GT.AND P1, PT, R4.reuse, 0x38, PT ;  /* 0x000000380400780c */ /* 0x040fe40003f24270 */
[----:B------:R-:W-:Y:S01]  /*3cb0*/  F2FP.TF32.F32.PACK_B R13, R13 ;  /* 0x0000000dff0d723e */ /* 0x000fe200024050ff */
[----:B------:R-:W-:Y:S01]  /*3cc0*/  @P3 STG.E desc[UR36][R8.64+0x84], R43 ;  /* 0x0000842b08003986 */ /* 0x000fe2000c101924 */
[C---:B------:R-:W-:Y:S02]  /*3cd0*/  ISETP.GT.AND P3, PT, R4.reuse, 0x30, PT ;  /* 0x000000300400780c */ /* 0x040fe40003f64270 */
[----:B------:R-:W-:Y:S01]  /*3ce0*/  F2FP.TF32.F32.PACK_B R47, R47 ;  /* 0x0000002fff2f723e */ /* 0x000fe200024050ff */
[----:B------:R1:W-:Y:S01]  /*3cf0*/  @P2 STG.E desc[UR36][R6.64+0xa0], R11 ;  /* 0x0000a00b06002986 */ /* 0x0003e2000c101924 */
[----:B------:R-:W-:-:S02]  /*3d00*/  ISETP.GT.AND P2, PT, R4, 0x31, PT ;  /* 0x000000310400780c */ /* 0x000fc40003f44270 */
[----:B------:R-:W-:Y:S01]  /*3d10*/  F2FP.TF32.F32.PACK_B R49, R49 ;  /* 0x00000031ff31723e */ /* 0x000fe200024050ff */
[----:B------:R-:W-:Y:S01]  /*3d20*/  @P0 STG.E desc[UR36][R6.64+0xa4], R45 ;  /* 0x0000a42d06000986 */ /* 0x000fe2000c101924 */
[----:B------:R-:W-:Y:S01]  /*3d30*/  ISETP.GT.AND P0, PT, R4, 0x39, PT ;  /* 0x000000390400780c */ /* 0x000fe20003f04270 */
[----:B------:R-:W-:Y:S01]  /*3d40*/  @P4 IMAD.MOV.U32 R4, RZ, RZ, R8 ;  /* 0x000000ffff044224 */ /* 0x000fe200078e0008 */
[----:B------:R-:W-:Y:S01]  /*3d50*/  F2FP.TF32.F32.PACK_B R15, R15 ;  /* 0x0000000fff0f723e */ /* 0x000fe200024050ff */
[----:B0-----:R-:W-:Y:S01]  /*3d60*/  @P4 IMAD.MOV.U32 R5, RZ, RZ, R9 ;  /* 0x000000ffff054224 */ /* 0x001fe200078e0009 */
[----:B------:R-:W-:Y:S02]  /*3d70*/  F2FP.TF32.F32.PACK_B R51, R51 ;  /* 0x00000033ff33723e */ /* 0x000fe400024050ff */
[----:B------:R-:W-:Y:S01]  /*3d80*/  F2FP.TF32.F32.PACK_B R21, R21 ;  /* 0x00000015ff15723e */ /* 0x000fe200024050ff */
[----:B-1----:R-:W-:Y:S01]  /*3d90*/  FMUL R11, R48, R23 ;  /* 0x00000017300b7220 */ /* 0x002fe20000400000 */
[----:B------:R0:W-:Y:S01]  /*3da0*/  @P4 STG.E desc[UR36][R4.64+0xa0], R13 ;  /* 0x0000a00d04004986 */ /* 0x0001e2000c101924 */
[----:B------:R-:W-:-:S02]  /*3db0*/  ISETP.GT.AND P4, PT, R3, RZ, P3 ;  /* 0x000000ff0300720c */ /* 0x000fc40001f84270 */
[----:B------:R-:W-:Y:S02]  /*3dc0*/  ISETP.GT.AND P3, PT, R3, 0x8, P3 ;  /* 0x000000080300780c */ /* 0x000fe40001f64270 */
[----:B------:R-:W-:Y:S02]  /*3dd0*/  F2FP.TF32.F32.PACK_B R11, R11 ;  /* 0x0000000bff0b723e */ /* 0x000fe400024050ff */
[----:B------:R-:W-:Y:S02]  /*3de0*/  F2FP.TF32.F32.PACK_B R53, R53 ;  /* 0x00000035ff35723e */ /* 0x000fe400024050ff */
[----:B------:R-:W-:Y:S01]  /*3df0*/  F2FP.TF32.F32.PACK_B R55, R55 ;  /* 0x00000037ff37723e */ /* 0x000fe200024050ff */
[----:B0-----:R-:W-:Y:S02]  /*3e00*/  @P5 IMAD.MOV.U32 R4, RZ, RZ, R8 ;  /* 0x000000ffff045224 */ /* 0x001fe400078e0008 */
[----:B------:R-:W-:Y:S01]  /*3e10*/  FMUL R13, R54, R23 ;  /* 0x00000017360d7220 */ /* 0x000fe20000400000 */
[----:B------:R-:W-:-:S04]  /*3e20*/  @P5 IMAD.MOV.U32 R5, RZ, RZ, R9 ;  /* 0x000000ffff055224 */ /* 0x000fc800078e0009 */
[----:B------:R-:W-:Y:S01]  /*3e30*/  F2FP.TF32.F32.PACK_B R13, R13 ;  /* 0x0000000dff0d723e */ /* 0x000fe200024050ff */
[----:B------:R0:W-:Y:S01]  /*3e40*/  @P5 STG.E desc[UR36][R4.64+0xa4], R47 ;  /* 0x0000a42f04005986 */ /* 0x0001e2000c101924 */
[C---:B------:R-:W-:Y:S02]  /*3e50*/  ISETP.GT.AND P5, PT, R3.reuse, RZ, P2 ;  /* 0x000000ff0300720c */ /* 0x040fe400017a4270 */
[----:B------:R-:W-:Y:S01]  /*3e60*/  ISETP.GT.AND P2, PT, R3, 0x8, P2 ;  /* 0x000000080300780c */ /* 0x000fe20001744270 */
[----:B0-----:R-:W-:Y:S02]  /*3e70*/  @P4 IMAD.MOV.U32 R4, RZ, RZ, R6 ;  /* 0x000000ffff044224 */ /* 0x001fe400078e0006 */
[----:B------:R-:W-:-:S05]  /*3e80*/  @P4 IMAD.MOV.U32 R5, RZ, RZ, R7 ;  /* 0x000000ffff054224 */ /* 0x000fca00078e0007 */
        /* <DEDUP_REMOVED lines=10> */
[----:B------:R0:W-:Y:S02]  /*3f30*/  @P3 STG.E desc[UR36][R4.64+0xc0], R15 ;  /* 0x0000c00f04003986 */ /* 0x0001e4000c101924 */
[----:B0-----:R-:W-:Y:S02]  /*3f40*/  @P2 IMAD.MOV.U32 R4, RZ, RZ, R8 ;  /* 0x000000ffff042224 */ /* 0x001fe400078e0008 */
[----:B------:R-:W-:-:S05]  /*3f50*/  @P2 IMAD.MOV.U32 R5, RZ, RZ, R9 ;  /* 0x000000ffff052224 */ /* 0x000fca00078e0009 */
[----:B------:R0:W-:Y:S02]  /*3f60*/  @P2 STG.E desc[UR36][R4.64+0xc4], R51 ;  /* 0x0000c43304002986 */ /* 0x0001e4000c101924 */
[----:B0-----:R-:W-:Y:S02]  /*3f70*/  @P4 IMAD.MOV.U32 R4, RZ, RZ, R6 ;  /* 0x000000ffff044224 */ /* 0x001fe400078e0006 */
[----:B------:R-:W-:-:S05]  /*3f80*/  @P4 IMAD.MOV.U32 R5, RZ, RZ, R7 ;  /* 0x000000ffff054224 */ /* 0x000fca00078e0007 */
[----:B------:R0:W-:Y:S04]  /*3f90*/  @P4 STG.E desc[UR36][R4.64+0xe0], R21 ;  /* 0x0000e01504004986 */ /* 0x0001e8000c101924 */
[----:B------:R1:W-:Y:S01]  /*3fa0*/  @P5 STG.E desc[UR36][R6.64+0xe4], R53 ;  /* 0x0000e43506005986 */ /* 0x0003e2000c101924 */
[----:B0-----:R-:W-:Y:S02]  /*3fb0*/  @P1 IMAD.MOV.U32 R4, RZ, RZ, R8 ;  /* 0x000000ffff041224 */ /* 0x001fe400078e0008 */
[----:B------:R-:W-:-:S05]  /*3fc0*/  @P1 IMAD.MOV.U32 R5, RZ, RZ, R9 ;  /* 0x000000ffff051224 */ /* 0x000fca00078e0009 */
[----:B------:R1:W-:Y:S04]  /*3fd0*/  @P1 STG.E desc[UR36][R4.64+0xe0], R13 ;  /* 0x0000e00d04001986 */ /* 0x0003e8000c101924 */
[----:B------:R1:W-:Y:S02]  /*3fe0*/  @P0 STG.E desc[UR36][R8.64+0xe4], R55 ;  /* 0x0000e43708000986 */ /* 0x0003e4000c101924 */
.L_x_90:
[----:B------:R-:W-:Y:S05]  /*3ff0*/  BSYNC B0 ;  /* 0x0000000000007941 */ /* 0x000fea0003800000 */
.L_x_28:
[----:B------:R-:W-:Y:S01]  /*4000*/  ULDC UR4, c[0x0][0xc] ;  /* 0x0000030000047ab9 */ /* 0x000fe20000000800 */
[----:B------:R-:W-:Y:S01]  /*4010*/  ULDC UR5, c[0x0][0x10] ;  /* 0x0000040000057ab9 */ /* 0x000fe20000000800 */
[----:B------:R-:W0:Y:S01]  /*4020*/  LDC R3, c[0x0][0x14] ;  /* 0x00000500ff037b82 */ /* 0x000e220000000800 */
[----:B------:R-:W-:Y:S01]  /*4030*/  UIMAD.WIDE.U32 UR4, UR4, UR5, URZ ;  /* 0x00000005040472a5 */ /* 0x000fe2000f8e003f */
[----:B------:R-:W-:Y:S02]  /*4040*/  IMAD.MOV.U32 R59, RZ, RZ, -0x1 ;  /* 0xffffffffff3b7424 */ /* 0x000fe400078e00ff */
[----:B--2---:R-:W-:-:S03]  /*4050*/  IMAD.MOV.U32 R57, RZ, RZ, -0x1 ;  /* 0xffffffffff397424 */ /* 0x004fc600078e00ff */
[----:B0-----:R-:W-:-:S04]  /*4060*/  IMAD.WIDE.U32 R16, R3, UR4, R16 ;  /* 0x0000000403107c25 */ /* 0x001fc8000f8e0010 */
[----:B------:R-:W-:Y:S01]  /*4070*/  IMAD R3, R3, UR5, RZ ;  /* 0x0000000503037c24 */ /* 0x000fe2000f8e02ff */
[----:B------:R-:W-:Y:S02]  /*4080*/  ULDC.64 UR4, c[0x0][0x650] ;  /* 0x0001940000047ab9 */ /* 0x000fe40000000a00 */
[----:B------:R-:W-:Y:S01]  /*4090*/  ISETP.GE.U32.AND P0, PT, R16, UR4, PT ;  /* 0x0000000410007c0c */ /* 0x000fe2000bf06070 */
[--C-:B------:R-:W-:Y:S01]  /*40a0*/  IMAD.IADD R17, R17, 0x1, R3.reuse ;  /* 0x0000000111117824 */ /* 0x100fe200078e0203 */
[----:B------:R-:W-:-:S04]  /*40b0*/  PRMT R3, RZ, 0x7610, R3 ;  /* 0x00007610ff037816 */ /* 0x000fc80000000003 */
[----:B------:R-:W-:-:S13]  /*40c0*/  ISETP.GE.U32.AND.EX P0, PT, R17, UR5, PT, P0 ;  /* 0x0000000511007c0c */ /* 0x000fda000bf06100 */
[----:B------:R-:W-:Y:S05]  /*40d0*/  @P0 BRA `(.L_x_91) ;  /* 0x0000000400640947 */ /* 0x000fea0003800000 */
[----:B-1--4-:R-:W0:Y:S01]  /*40e0*/  S2R R12, SR_CTAID.X ;  /* 0x00000000000c7919 */ /* 0x012e220000002500 */
[----:B---3--:R-:W1:Y:S01]  /*40f0*/  LDC.64 R10, c[0x0][0x628] ;  /* 0x00018a00ff0a7b82 */ /* 0x008e620000000a00 */
[----:B------:R-:W-:Y:S01]  /*4100*/  ULDC UR4, c[0x0][0x150] ;  /* 0x0000540000047ab9 */ /* 0x000fe20000000800 */
[----:B------:R-:W-:Y:S01]  /*4110*/  IMAD.MOV.U32 R8, RZ, RZ, R16 ;  /* 0x000000ffff087224 */ /* 0x000fe200078e0010 */
[----:B-----5:R-:W2:Y:S01]  /*4120*/  S2R R24, SR_CTAID.Y ;  /* 0x0000000000187919 */ /* 0x020ea20000002600 */
[----:B------:R-:W-:-:S04]  /*4130*/  IMAD.MOV.U32 R9, RZ, RZ, R17 ;  /* 0x000000ffff097224 */ /* 0x000fc800078e0011 */
[----:B------:R-:W3:Y:S08]  /*4140*/  LDC R21, c[0x0][0x144] ;  /* 0x00005100ff157b82 */ /* 0x000ef00000000800 */
[----:B------:R-:W4:Y:S08]  /*4150*/  LDC R0, c[0x0][0x630] ;  /* 0x00018c00ff007b82 */ /* 0x000f300000000800 */
[----:B------:R-:W2:Y:S01]  /*4160*/  LDC.64 R14, c[0x0][0x620] ;  /* 0x00018800ff0e7b82 */ /* 0x000ea20000000a00 */
[----:B-1----:R-:W-:-:S04]  /*4170*/  ISETP.NE.U32.AND P0, PT, R10, RZ, PT ;  /* 0x000000ff0a00720c */ /* 0x002fc80003f05070 */
[----:B------:R-:W-:Y:S02]  /*4180*/  ISETP.NE.AND.EX P0, PT, R11, RZ, PT, P0 ;  /* 0x000000ff0b00720c */ /* 0x000fe40003f05300 */
[----:B0-----:R-:W-:-:S05]  /*4190*/  I2FP.F32.U32 R3, R12 ;  /* 0x0000000c00037245 */ /* 0x001fca0000201000 */
[----:B------:R-:W-:-:S04]  /*41a0*/  FMUL R3, R3, UR4 ;  /* 0x0000000403037c20 */ /* 0x000fc80008400000 */
[----:B------:R0:W1:Y:S02]  /*41b0*/  F2I.U32.TRUNC.NTZ R20, R3 ;  /* 0x0000000300147305 */ /* 0x000064000020f000 */
[----:B---34-:R-:W-:Y:S05]  /*41c0*/  @!P0 BRA `(.L_x_92) ;  /* 0x0000000000288947 */ /* 0x018fea0003800000 */
[----:B0-----:R-:W0:Y:S02]  /*41d0*/  LDC R3, c[0x0][0x634] ;  /* 0x00018d00ff037b82 */ /* 0x001e240000000800 */
        /* <DEDUP_REMOVED lines=9> */
.L_x_92:
[----:B------:R-:W3:Y:S01]  /*4270*/  LDC.64 R28, c[0x0][0x640] ;  /* 0x00019000ff1c7b82 */ /* 0x000ee20000000a00 */
[-CC-:B------:R-:W-:Y:S01]  /*4280*/  SHF.R.U64 R57, R8, R0.reuse, R9.reuse ;  /* 0x0000000008397219 */ /* 0x180fe20000001209 */
[----:B-1----:R-:W-:Y:S01]  /*4290*/  IMAD.MOV R20, RZ, RZ, -R20 ;  /* 0x000000ffff147224 */ /* 0x002fe200078e0a14 */
[----:B------:R-:W-:Y:S01]  /*42a0*/  SHF.R.U32.HI R0, RZ, R0, R9 ;  /* 0x00000000ff007219 */ /* 0x000fe20000011609 */
[----:B------:R-:W-:Y:S01]  /*42b0*/  ULDC UR4, c[0x0][0x154] ;  /* 0x0000550000047ab9 */ /* 0x000fe20000000800 */
[----:B0-----:R-:W-:Y:S01]  /*42c0*/  IADD3 R3, P0, RZ, -R57, RZ ;  /* 0x80000039ff037210 */ /* 0x001fe20007f1e0ff */
[----:B------:R-:W-:Y:S02]  /*42d0*/  IMAD R21, R21, R20, R12 ;  /* 0x0000001415157224 */ /* 0x000fe400078e020c */
[----:B------:R-:W0:Y:S01]  /*42e0*/  LDC R6, c[0x0][0x618] ;  /* 0x00018600ff067b82 */ /* 0x000e220000000800 */
[----:B------:R-:W-:Y:S02]  /*42f0*/  IMAD.MOV.U32 R7, RZ, RZ, 0x1 ;  /* 0x00000001ff077424 */ /* 0x000fe400078e00ff */
[----:B------:R-:W-:-:S04]  /*4300*/  IMAD.X R5, RZ, RZ, ~R0, P0 ;  /* 0x000000ffff057224 */ /* 0x000fc800000e0e00 */
[-C--:B--2---:R-:W-:Y:S01]  /*4310*/  IMAD R0, R5, R14.reuse, RZ ;  /* 0x0000000e05007224 */ /* 0x084fe200078e02ff */
[----:B------:R-:W1:Y:S01]  /*4320*/  LDC R8, c[0x0][0x608] ;  /* 0x00018200ff087b82 */ /* 0x000e620000000800 */
[----:B------:R-:W-:-:S04]  /*4330*/  IMAD.WIDE.U32 R4, R3, R14, R16 ;  /* 0x0000000e03047225 */ /* 0x000fc800078e0010 */
[----:B------:R-:W-:Y:S01]  /*4340*/  IMAD R3, R3, R15, R0 ;  /* 0x0000000f03037224 */ /* 0x000fe200078e0200 */
[----:B------:R-:W-:Y:S02]  /*4350*/  I2FP.F32.U32 R0, R24 ;  /* 0x0000001800007245 */ /* 0x000fe40000201000 */
[----:B------:R-:W2:Y:S01]  /*4360*/  LDC R26, c[0x0][0x658] ;  /* 0x00019600ff1a7b82 */ /* 0x000ea20000000800 */
[----:B------:R-:W-:Y:S01]  /*4370*/  IMAD.IADD R3, R5, 0x1, R3 ;  /* 0x0000000105037824 */ /* 0x000fe200078e0203 */
[----:B---3--:R-:W-:Y:S01]  /*4380*/  ISETP.NE.U32.AND P0, PT, R28, RZ, PT ;  /* 0x000000ff1c00720c */ /* 0x008fe20003f05070 */
[----:B------:R-:W-:Y:S01]  /*4390*/  FMUL R0, R0, UR4 ;  /* 0x0000000400007c20 */ /* 0x000fe20008400000 */
[----:B------:R-:W-:Y:S02]  /*43a0*/  IMAD.MOV.U32 R5, RZ, RZ, -0x1 ;  /* 0xffffffffff057424 */ /* 0x000fe400078e00ff */
[----:B------:R-:W-:Y:S01]  /*43b0*/  ISETP.NE.AND.EX P0, PT, R29, RZ, PT, P0 ;  /* 0x000000ff1d00720c */ /* 0x000fe20003f05300 */
[----:B------:R3:W4:Y:S01]  /*43c0*/  F2I.U32.TRUNC.NTZ R13, R0 ;  /* 0x00000000000d7305 */ /* 0x000722000020f000 */
[----:B------:R-:W3:Y:S01]  /*43d0*/  LDC R15, c[0x0][0x148] ;  /* 0x00005200ff0f7b82 */ /* 0x000ee20000000800 */
[----:B0-----:R-:W-:-:S02]  /*43e0*/  SHF.R.U64 R12, R4, R6, R3 ;  /* 0x00000006040c7219 */ /* 0x001fc40000001203 */
[----:B------:R-:W-:-:S05]  /*43f0*/  SHF.R.U32.HI R3, RZ, R6, R3 ;  /* 0x00000006ff037219 */ /* 0x000fca0000011603 */
[----:B------:R-:W0:Y:S01]  /*4400*/  LDC R20, c[0x0][0x600] ;  /* 0x00018000ff147b82 */ /* 0x000e220000000800 */
[-CC-:B-1----:R-:W-:Y:S02]  /*4410*/  SHF.R.U64 R10, R12, R8.reuse, R3.reuse ;  /* 0x000000080c0a7219 */ /* 0x182fe40000001203 */
[----:B------:R-:W-:-:S05]  /*4420*/  SHF.R.U32.HI R3, RZ, R8, R3 ;  /* 0x00000008ff037219 */ /* 0x000fca0000011603 */
[----:B------:R-:W1:Y:S01]  /*4430*/  LDC R27, c[0x0][0x648] ;  /* 0x00019200ff1b7b82 */ /* 0x000e620000000800 */
[-C--:B--2---:R-:W-:Y:S02]  /*4440*/  SHF.L.U32 R4, R5, R26.reuse, RZ ;  /* 0x0000001a05047219 */ /* 0x084fe400000006ff */
[-CC-:B------:R-:W-:Y:S02]  /*4450*/  SHF.R.U64 R14, R10, R26.reuse, R3.reuse ;  /* 0x0000001a0a0e7219 */ /* 0x180fe40000001203 */
[----:B------:R-:W-:Y:S02]  /*4460*/  SHF.R.U32.HI R5, RZ, R26, R3 ;  /* 0x0000001aff057219 */ /* 0x000fe40000011603 */
[----:B------:R-:W-:Y:S01]  /*4470*/  LOP3.LUT R25, RZ, R4, RZ, 0x33, !PT ;  /* 0x00000004ff197212 */ /* 0x000fe200078e33ff */
[----:B------:R-:W2:Y:S01]  /*4480*/  LDC R30, c[0x0][0x638] ;  /* 0x00018e00ff1e7b82 */ /* 0x000ea20000000800 */
[----:B------:R-:W-:Y:S01]  /*4490*/  SHF.L.U32 R26, R7, R26, RZ ;  /* 0x0000001a071a7219 */ /* 0x000fe200000006ff */
[----:B------:R-:W-:-:S06]  /*44a0*/  IMAD.MOV.U32 R4, RZ, RZ, R14 ;  /* 0x000000ffff047224 */ /* 0x000fcc00078e000e */
[----:B------:R-:W0:Y:S01]  /*44b0*/  LDC R31, c[0x0][0x610] ;  /* 0x00018400ff1f7b82 */ /* 0x000e220000000800 */
[----:B----4-:R-:W-:Y:S05]  /*44c0*/  @!P0 BRA `(.L_x_93) ;  /* 0x0000000000288947 */ /* 0x010fea0003800000 */
[----:B------:R-:W4:Y:S02]  /*44d0*/  LDC R3, c[0x0][0x64c] ;  /* 0x00019300ff037b82 */ /* 0x000f240000000800 */
[----:B----4-:R-:W-:-:S05]  /*44e0*/  IADD3 R3, P0, R14, R3, RZ ;  /* 0x000000030e037210 */ /* 0x010fca0007f1e0ff */
        /* <DEDUP_REMOVED lines=8> */
.L_x_93:
[----:B------:R-:W-:Y:S01]  /*4570*/  ISETP.NE.AND P0, PT, R2, 0x1, PT ;  /* 0x000000010200780c */ /* 0x000fe20003f05270 */
[----:B0-----:R-:W-:Y:S01]  /*4580*/  VIADD R7, R20, 0xffffffff ;  /* 0xffffffff14077836 */ /* 0x001fe20000000000 */
[----:B-1-3--:R-:W-:Y:S01]  /*4590*/  SHF.R.U64 R0, R4, R27, R5 ;  /* 0x0000001b04007219 */ /* 0x00afe20000001205 */
[----:B------:R-:W-:Y:S01]  /*45a0*/  IMAD.MOV R13, RZ, RZ, -R13 ;  /* 0x000000ffff0d7224 */ /* 0x000fe200078e0a0d */
[----:B------:R-:W-:Y:S01]  /*45b0*/  LOP3.LUT R5, R10, R25, RZ, 0xc0, !PT ;  /* 0x000000190a057212 */ /* 0x000fe200078ec0ff */
[----:B------:R-:W-:Y:S01]  /*45c0*/  IMAD.MOV.U32 R4, RZ, RZ, 0x1 ;  /* 0x00000001ff047424 */ /* 0x000fe200078e00ff */
[----:B------:R-:W-:Y:S01]  /*45d0*/  LOP3.LUT R12, R12, R7, RZ, 0xc0, !PT ;  /* 0x000000070c0c7212 */ /* 0x000fe200078ec0ff */
[----:B------:R-:W-:Y:S02]  /*45e0*/  IMAD.MOV R3, RZ, RZ, -R0 ;  /* 0x000000ffff037224 */ /* 0x000fe400078e0a00 */
[----:B------:R-:W-:Y:S02]  /*45f0*/  IMAD R0, R26, R0, R5 ;  /* 0x000000001a007224 */ /* 0x000fe400078e0205 */
[----:B--2---:R-:W-:-:S02]  /*4600*/  IMAD R3, R3, R30, R14 ;  /* 0x0000001e03037224 */ /* 0x004fc400078e020e */
[----:B------:R-:W-:Y:S02]  /*4610*/  @P0 IMAD R21, R15, R13, R24 ;  /* 0x0000000d0f150224 */ /* 0x000fe400078e0218 */
[----:B------:R-:W-:Y:S01]  /*4620*/  IMAD R5, R3, R20, R12 ;  /* 0x0000001403057224 */ /* 0x000fe200078e020c */
[----:B------:R-:W-:Y:S01]  /*4630*/  PRMT R3, R4, 0x7610, R3 ;  /* 0x0000761004037816 */ /* 0x000fe20000000003 */
[----:B------:R-:W-:-:S05]  /*4640*/  IMAD R0, R0, R31, R21 ;  /* 0x0000001f00007224 */ /* 0x000fca00078e0215 */
[----:B------:R-:W-:Y:S02]  /*4650*/  SEL R59, R5, R0, !P0 ;  /* 0x00000000053b7207 */ /* 0x000fe40004000000 */
[----:B------:R-:W-:-:S07]  /*4660*/  SEL R0, R0, R5, !P0 ;  /* 0x0000000500007207 */ /* 0x000fce0004000000 */
.L_x_91:
[----:B------:R-:W-:Y:S01]  /*4670*/  LOP3.LUT P0, RZ, R3, 0xff, RZ, 0xc0, !PT ;  /* 0x000000ff03ff7812 */ /* 0x000fe2000780c0ff */
[----:B------:R-:W-:-:S12]  /*4680*/  IMAD.MOV.U32 R58, RZ, RZ, R0 ;  /* 0x000000ffff3a7224 */ /* 0x000fd800078e0000 */
[----:B------:R-:W-:Y:S05]  /*4690*/  @P0 BRA `(.L_x_94) ;  /* 0xffffffc8003c0947 */ /* 0x000fea000383ffff */
[----:B------:R-:W-:Y:S05]  /*46a0*/  EXIT ;  /* 0x000000000000794d */ /* 0x000fea0003800000 */
.L_x_3:
[----:B0-----:R-:W-:Y:S01]  /*46b0*/  ULDC.64 UR4, c[0x0][0x650] ;  /* 0x0001940000047ab9 */ /* 0x001fe20000000a00 */
        /* <DEDUP_REMOVED lines=25> */
.L_x_96:
[--C-:B------:R-:W-:Y:S01]  /*4850*/  SHF.R.U64 R12, R10, R14, R11.reuse ;  /* 0x0000000e0a0c7219 */ /* 0x100fe2000000120b */
[----:B------:R-:W0:Y:S01]  /*4860*/  LDC R22, c[0x0][0x618] ;  /* 0x00018600ff167b82 */ /* 0x000e220000000800 */
[----:B------:R-:W-:Y:S01]  /*4870*/  I2FP.F32.U32 R6, R4 ;  /* 0x0000000400067245 */ /* 0x000fe20000201000 */
[----:B------:R-:W-:Y:S01]  /*4880*/  ULDC UR4, c[0x0][0x150] ;  /* 0x0000540000047ab9 */ /* 0x000fe20000000800 */
[----:B------:R-:W-:Y:S02]  /*4890*/  SHF.R.U32.HI R5, RZ, R14, R11 ;  /* 0x0000000eff057219 */ /* 0x000fe4000001160b */
[----:B------:R-:W-:Y:S01]  /*48a0*/  IADD3 R9, P0, RZ, -R12, RZ ;  /* 0x8000000cff097210 */ /* 0x000fe20007f1e0ff */
[----:B------:R-:W-:Y:S01]  /*48b0*/  FMUL R11, R6, UR4 ;  /* 0x00000004060b7c20 */ /* 0x000fe20008400000 */
[----:B------:R-:W-:Y:S01]  /*48c0*/  ULDC UR4, c[0x0][0x154] ;  /* 0x0000550000047ab9 */ /* 0x000fe20000000800 */
[----:B------:R-:W1:Y:S02]  /*48d0*/  LDC.64 R24, c[0x0][0x640] ;  /* 0x00019000ff187b82 */ /* 0x000e640000000a00 */
[----:B------:R-:W-:-:S02]  /*48e0*/  IMAD.X R5, RZ, RZ, ~R5, P0 ;  /* 0x000000ffff057224 */ /* 0x000fc400000e0e05 */
[----:B------:R-:W2:Y:S01]  /*48f0*/  F2I.U32.TRUNC.NTZ R11, R11 ;  /* 0x0000000b000b7305 */ /* 0x000ea2000020f000 */
[----:B------:R-:W-:-:S03]  /*4900*/  IMAD.WIDE.U32 R6, R9, R20, R16 ;  /* 0x0000001409067225 */ /* 0x000fc600078e0010 */
[----:B------:R-:W3:Y:S01]  /*4910*/  LDC R13, c[0x0][0x144] ;  /* 0x00005100ff0d7b82 */ /* 0x000ee20000000800 */
[----:B------:R-:W-:-:S04]  /*4920*/  IMAD R8, R5, R20, RZ ;  /* 0x0000001405087224 */ /* 0x000fc800078e02ff */
[----:B------:R-:W-:Y:S02]  /*4930*/  IMAD R5, R9, R21, R8 ;  /* 0x0000001509057224 */ /* 0x000fe400078e0208 */
[----:B------:R-:W-:Y:S01]  /*4940*/  IMAD.MOV.U32 R8, RZ, RZ, -0x1 ;  /* 0xffffffffff087424 */ /* 0x000fe200078e00ff */
[----:B------:R-:W4:Y:S01]  /*4950*/  LDC R14, c[0x0][0x608] ;  /* 0x00018200ff0e7b82 */ /* 0x000f220000000800 */
[----:B------:R-:W-:Y:S01]  /*4960*/  IMAD.IADD R5, R7, 0x1, R5 ;  /* 0x0000000107057824 */ /* 0x000fe200078e0205 */
[----:B------:R-:W-:-:S04]  /*4970*/  I2FP.F32.U32 R7, R3 ;  /* 0x0000000300077245 */ /* 0x000fc80000201000 */
[-C--:B0-----:R-:W-:Y:S01]  /*4980*/  SHF.R.U64 R10, R6, R22.reuse, R5 ;  /* 0x00000016060a7219 */ /* 0x081fe20000001205 */
[----:B--2---:R-:W-:Y:S01]  /*4990*/  IMAD.MOV R6, RZ, RZ, -R11 ;  /* 0x000000ffff067224 */ /* 0x004fe200078e0a0b */
[----:B------:R-:W0:Y:S01]  /*49a0*/  LDC R9, c[0x0][0x658] ;  /* 0x00019600ff097b82 */ /* 0x000e220000000800 */
[----:B-1----:R-:W-:Y:S01]  /*49b0*/  ISETP.NE.U32.AND P0, PT, R24, RZ, PT ;  /* 0x000000ff1800720c */ /* 0x002fe20003f05070 */
[----:B------:R-:W-:Y:S01]  /*49c0*/  FMUL R7, R7, UR4 ;  /* 0x0000000407077c20 */ /* 0x000fe20008400000 */
[----:B------:R-:W-:Y:S02]  /*49d0*/  SHF.R.U32.HI R5, RZ, R22, R5 ;  /* 0x00000016ff057219 */ /* 0x000fe40000011605 */
[----:B------:R-:W-:-:S03]  /*49e0*/  ISETP.NE.AND.EX P0, PT, R25, RZ, PT, P0 ;  /* 0x000000ff1900720c */ /* 0x000fc60003f05300 */
[----:B------:R-:W1:Y:S01]  /*49f0*/  LDC R20, c[0x0][0x148] ;  /* 0x00005200ff147b82 */ /* 0x000e620000000800 */
[----:B---3--:R-:W-:Y:S02]  /*4a00*/  IMAD R23, R13, R6, R4 ;  /* 0x000000060d177224 */ /* 0x008fe400078e0204 */
[----:B------:R-:W-:-:S05]  /*4a10*/  IMAD.MOV.U32 R6, RZ, RZ, 0x1 ;  /* 0x00000001ff067424 */ /* 0x000fca00078e00ff */
[----:B------:R-:W2:Y:S01]  /*4a20*/  LDC R21, c[0x0][0x600] ;  /* 0x00018000ff157b82 */ /* 0x000ea20000000800 */
[-CC-:B----4-:R-:W-:Y:S02]  /*4a30*/  SHF.R.U64 R13, R10, R14.reuse, R5.reuse ;  /* 0x0000000e0a0d7219 */ /* 0x190fe40000001205 */
[----:B------:R-:W-:Y:S02]  /*4a40*/  SHF.R.U32.HI R4, RZ, R14, R5 ;  /* 0x0000000eff047219 */ /* 0x000fe40000011605 */
[----:B------:R3:W4:Y:S03]  /*4a50*/  F2I.U32.TRUNC.NTZ R14, R7 ;  /* 0x00000007000e7305 */ /* 0x000726000020f000 */
[----:B------:R-:W1:Y:S01]  /*4a60*/  LDC R26, c[0x0][0x648] ;  /* 0x00019200ff1a7b82 */ /* 0x000e620000000800 */
[-C--:B0-----:R-:W-:Y:S02]  /*4a70*/  SHF.R.U64 R15, R13, R9.reuse, R4 ;  /* 0x000000090d0f7219 */ /* 0x081fe40000001204 */
[----:B------:R-:W-:-:S02]  /*4a80*/  SHF.L.U32 R8, R8, R9, RZ ;  /* 0x0000000908087219 */ /* 0x000fc400000006ff */
[-C--:B------:R-:W-:Y:S01]  /*4a90*/  SHF.R.U32.HI R5, RZ, R9.reuse, R4 ;  /* 0x00000009ff057219 */ /* 0x080fe20000011604 */
[----:B------:R-:W-:Y:S01]  /*4aa0*/  IMAD.MOV.U32 R4, RZ, RZ, R15 ;  /* 0x000000ffff047224 */ /* 0x000fe200078e000f */
[----:B------:R-:W-:Y:S01]  /*4ab0*/  SHF.L.U32 R22, R6, R9, RZ ;  /* 0x0000000906167219 */ /* 0x000fe200000006ff */
[----:B------:R-:W0:Y:S01]  /*4ac0*/  LDC R27, c[0x0][0x638] ;  /* 0x00018e00ff1b7b82 */ /* 0x000e220000000800 */
[----:B------:R-:W-:-:S07]  /*4ad0*/  LOP3.LUT R28, RZ, R8, RZ, 0x33, !PT ;  /* 0x00000008ff1c7212 */ /* 0x000fce00078e33ff */
        /* <DEDUP_REMOVED lines=12> */
.L_x_97:
[----:B------:R-:W-:Y:S01]  /*4ba0*/  ISETP.NE.AND P0, PT, R2, 0x1, PT ;  /* 0x000000010200780c */ /* 0x000fe20003f05270 */
[----:B--2---:R-:W-:Y:S01]  /*4bb0*/  VIADD R7, R21, 0xffffffff ;  /* 0xffffffff15077836 */ /* 0x004fe20000000000 */
[----:B-1----:R-:W-:Y:S01]  /*4bc0*/  SHF.R.U64 R5, R4, R26, R5 ;  /* 0x0000001a04057219 */ /* 0x002fe20000001205 */
[----:B------:R-:W-:Y:S01]  /*4bd0*/  IMAD.MOV R14, RZ, RZ, -R14 ;  /* 0x000000ffff0e7224 */ /* 0x000fe200078e0a0e */
[----:B------:R-:W-:Y:S01]  /*4be0*/  LOP3.LUT R4, R13, R28, RZ, 0xc0, !PT ;  /* 0x0000001c0d047212 */ /* 0x000fe200078ec0ff */
[----:B------:R-:W-:Y:S01]  /*4bf0*/  IMAD.MOV.U32 R8, RZ, RZ, R12 ;  /* 0x000000ffff087224 */ /* 0x000fe200078e000c */
[----:B------:R-:W-:Y:S01]  /*4c00*/  LOP3.LUT R10, R10, R7, RZ, 0xc0, !PT ;  /* 0x000000070a0a7212 */ /* 0x000fe200078ec0ff */
[----:B------:R-:W-:Y:S02]  /*4c10*/  IMAD.MOV R6, RZ, RZ, -R5 ;  /* 0x000000ffff067224 */ /* 0x000fe400078e0a05 */
[----:B------:R-:W-:-:S04]  /*4c20*/  IMAD R4, R22, R5, R4 ;  /* 0x0000000516047224 */ /* 0x000fc800078e0204 */
[----:B------:R-:W-:Y:S02]  /*4c30*/  @P0 IMAD R23, R20, R14, R3 ;  /* 0x0000000e14170224 */ /* 0x000fe400078e0203 */
[----:B0-----:R-:W-:Y:S02]  /*4c40*/  IMAD R3, R6, R27, R15 ;  /* 0x0000001b06037224 */ /* 0x001fe400078e020f */
[----:B------:R-:W-:Y:S02]  /*4c50*/  IMAD R7, R4, R29, R23 ;  /* 0x0000001d04077224 */ /* 0x000fe400078e0217 */
[----:B------:R-:W-:Y:S02]  /*4c60*/  IMAD R4, R3, R21, R10 ;  /* 0x0000001503047224 */ /* 0x000fe400078e020a */
[----:B------:R-:W-:-:S03]  /*4c70*/  IMAD.MOV.U32 R6, RZ, RZ, 0x1 ;  /* 0x00000001ff067424 */ /* 0x000fc600078e00ff */
[----:B------:R-:W-:Y:S02]  /*4c80*/  SEL R9, R4, R7, !P0 ;  /* 0x0000000704097207 */ /* 0x000fe40004000000 */
[----:B------:R-:W-:-:S07]  /*4c90*/  SEL R7, R7, R4, !P0 ;  /* 0x0000000407077207 */ /* 0x000fce0004000000 */
.L_x_95:
[----:B------:R-:W-:-:S08]  /*4ca0*/  NOP ;  /* 0x0000000000007918 */ /* 0x000fd00000000000 */
[----:B------:R-:W0:-:S00]  /*4cb0*/  USETMAXREG.DEALLOC.CTAPOOL 0x28 ;  /* 0x00000028000079c8 */ /* 0x000e0000080e0500 */
[----:B0-----:R-:W-:-:S13]  /*4cc0*/  ISETP.NE.AND P0, PT, R0, RZ, PT ;  /* 0x000000ff0000720c */ /* 0x001fda0003f05270 */
[----:B------:R-:W-:Y:S05]  /*4cd0*/  @P0 EXIT ;  /* 0x000000000000094d */ /* 0x000fea0003800000 */
[----:B------:R-:W-:Y:S01]  /*4ce0*/  LOP3.LUT P0, RZ, R6, 0xff, RZ, 0xc0, !PT ;  /* 0x000000ff06ff7812 */ /* 0x000fe2000780c0ff */
[----:B------:R-:W-:Y:S02]  /*4cf0*/  IMAD.MOV.U32 R0, RZ, RZ, 0x1 ;  /* 0x00000001ff007424 */ /* 0x000fe400078e00ff */
[----:B------:R-:W-:-:S10]  /*4d00*/  IMAD.MOV.U32 R12, RZ, RZ, RZ ;  /* 0x000000ffff0c7224 */ /* 0x000fd400078e00ff */
[----:B------:R-:W-:Y:S05]  /*4d10*/  @!P0 BRA `(.L_x_98) ;  /* 0x0000000c00388947 */ /* 0x000fea0003800000 */
[----:B------:R-:W0:Y:S01]  /*4d20*/  LDC R0, c[0x0][0x28c] ;  /* 0x0000a300ff007b82 */ /* 0x000e220000000800 */
[----:B------:R-:W-:Y:S01]  /*4d30*/  ULDC UR5, c[0x0][0x600] ;  /* 0x0001800000057ab9 */ /* 0x000fe20000000800 */
[----:B------:R-:W-:Y:S01]  /*4d40*/  ULDC UR4, c[0x0][0xc] ;  /* 0x0000030000047ab9 */ /* 0x000fe20000000800 */
[----:B------:R-:W-:Y:S01]  /*4d50*/  UIADD3 UR16, UR5, -0x1, URZ ;  /* 0xffffffff05107890 */ /* 0x000fe2000fffe03f */
[C---:B------:R-:W-:Y:S01]  /*4d60*/  LOP3.LUT P2, RZ, R18.reuse, 0x7f, RZ, 0xc0, !PT ;  /* 0x0000007f12ff7812 */ /* 0x040fe2000784c0ff */
[----:B------:R-:W-:Y:S01]  /*4d70*/  ULDC UR6, c[0x0][0x658] ;  /* 0x0001960000067ab9 */ /* 0x000fe20000000800 */
[----:B------:R-:W-:Y:S01]  /*4d80*/  ULDC UR5, c[0x0][0x10] ;  /* 0x0000040000057ab9 */ /* 0x000fe20000000800 */
[----:B------:R-:W-:Y:S01]  /*4d90*/  UMOV UR7, 0xffffffff ;  /* 0xffffffff00077882 */ /* 0x000fe20000000000 */
[----:B------:R-:W-:Y:S01]  /*4da0*/  UMOV UR8, 0x1 ;  /* 0x0000000100087882 */ /* 0x000fe20000000000 */
[----:B------:R-:W-:Y:S01]  /*4db0*/  UIMAD.WIDE.U32 UR4, UR4, UR5, URZ ;  /* 0x00000005040472a5 */ /* 0x000fe2000f8e003f */
[----:B------:R-:W-:Y:S01]  /*4dc0*/  LOP3.LUT P0, RZ, R18, 0x1f, RZ, 0xc0, !PT ;  /* 0x0000001f12ff7812 */ /* 0x000fe2000780c0ff */
[----:B------:R-:W-:Y:S01]  /*4dd0*/  USHF.L.U32 UR7, UR7, UR6, URZ ;  /* 0x0000000607077299 */ /* 0x000fe2000800063f */
[----:B------:R-:W-:Y:S01]  /*4de0*/  BSSY B0, `(.L_x_98) ;  /* 0x00000c1000007945 */ /* 0x000fe20003800000 */
[----:B------:R-:W-:Y:S01]  /*4df0*/  USHF.L.U32 UR18, UR8, UR6, URZ ;  /* 0x0000000608127299 */ /* 0x000fe2000800063f */
[----:B------:R-:W-:Y:S01]  /*4e00*/  IMAD.MOV.U32 R13, RZ, RZ, 0x1 ;  /* 0x00000001ff0d7424 */ /* 0x000fe200078e00ff */
[----:B------:R-:W-:Y:S01]  /*4e10*/  LOP3.LUT R11, R19, 0x2, RZ, 0xfc, !PT ;  /* 0x00000002130b7812 */ /* 0x000fe200078efcff */
[----:B------:R-:W-:Y:S01]  /*4e20*/  ULDC UR6, c[0x0][0x14] ;  /* 0x0000050000067ab9 */ /* 0x000fe20000000800 */
[----:B------:R-:W-:Y:S01]  /*4e30*/  PLOP3.LUT P0, PT, P0, P2, PT, 0x8a, 0x0 ;  /* 0x000000000000781c */ /* 0x000fe20000705172 */
[----:B------:R-:W-:Y:S01]  /*4e40*/  UIMAD.WIDE.U32 UR20, UR4, UR6, URZ ;  /* 0x00000006041472a5 */ /* 0x000fe2000f8e003f */
[----:B------:R-:W-:Y:S01]  /*4e50*/  IMAD.MOV.U32 R12, RZ, RZ, RZ ;  /* 0x000000ffff0c7224 */ /* 0x000fe200078e00ff */
[----:B------:R-:W-:-:S02]  /*4e60*/  UIMAD UR13, UR5, UR6, URZ ;  /* 0x00000006050d72a4 */ /* 0x000fc4000f8e023f */
[----:B------:R-:W-:Y:S01]  /*4e70*/  ULOP3.LUT UR17, URZ, UR7, URZ, 0x33, !UPT ;  /* 0x000000073f117292 */ /* 0x000fe2000f8e333f */
[----:B0-----:R-:W-:Y:S01]  /*4e80*/  VIADD R0, R0, 0x1f ;  /* 0x0000001f00007836 */ /* 0x001fe20000000000 */
[----:B------:R-:W-:Y:S01]  /*4e90*/  UIADD3 UR13, UR21, UR13, URZ ;  /* 0x0000000d150d7290 */ /* 0x000fe2000fffe03f */
[----:B------:R-:W-:-:S03]  /*4ea0*/  ULDC.64 UR22, c[0x0][0x198] ;  /* 0x0000660000167ab9 */ /* 0x000fc60000000a00 */
[----:B------:R-:W-:-:S04]  /*4eb0*/  SHF.R.S32.HI R3, RZ, 0x1f, R0 ;  /* 0x0000001fff037819 */ /* 0x000fc80000011400 */
[----:B------:R-:W-:Y:S01]  /*4ec0*/  LEA.HI R3, R3, R0, RZ, 0x5 ;  /* 0x0000000003037211 */ /* 0x000fe200078f28ff */
[----:B------:R-:W-:-:S03]  /*4ed0*/  IMAD.MOV.U32 R0, RZ, RZ, 0x1 ;  /* 0x00000001ff007424 */ /* 0x000fc600078e00ff */
[----:B------:R-:W-:-:S05]  /*4ee0*/  SHF.R.S32.HI R3, RZ, 0x5, R3 ;  /* 0x00000005ff037819 */ /* 0x000fca0000011403 */
[----:B------:R-:W-:-:S07]  /*4ef0*/  VIADD R10, R3, 0x1 ;  /* 0x00000001030a7836 */ /* 0x000fce0000000000 */
.L_x_110:
[----:B------:R-:W-:-:S03]  /*4f00*/  UMOV UR4, 0xffffffff ;  /* 0xffffffff00047882 */ /* 0x000fc60000000000 */
[----:B------:R-:W-:Y:S05]  /*4f10*/  BRA.DIV UR4, `(.L_x_99) ;  /* 0x0000001204107947 */ /* 0x000fea000b800000 */
[----:B------:R-:W-:-:S13]  /*4f20*/  ELECT P6, URZ, PT ;  /* 0x00000000003f782f */ /* 0x000fda00038c0000 */
.L_x_124:
[----:B------:R-:W0:Y:S01]  /*4f30*/  LDC R4, c[0x0][0x28c] ;  /* 0x0000a300ff047b82 */ /* 0x000e220000000800 */
[----:B------:R-:W-:Y:S01]  /*4f40*/  BSSY B1, `(.L_x_100) ;  /* 0x0000037000017945 */ /* 0x000fe20003800000 */
[----:B0-----:R-:W-:-:S13]  /*4f50*/  ISETP.LT.OR P6, PT, R4, 0x1, !P6 ;  /* 0x000000010400780c */ /* 0x001fda00077c1670 */
[----:B------:R-:W-:Y:S05]  /*4f60*/  @P6 BRA `(.L_x_101) ;  /* 0x0000000000d06947 */ /* 0x000fea0003800000 */
[----:B------:R-:W-:Y:S02]  /*4f70*/  IMAD.SHL.U32 R15, R9, 0x40, RZ ;  /* 0x00000040090f7824 */ /* 0x000fe400078e00ff */
[----:B------:R-:W-:Y:S02]  /*4f80*/  IMAD.SHL.U32 R18, R7, 0x80, RZ ;  /* 0x0000008007127824 */ /* 0x000fe400078e00ff */
[----:B------:R-:W-:Y:S02]  /*4f90*/  IMAD.MOV.U32 R20, RZ, RZ, RZ ;  /* 0x000000ffff147224 */ /* 0x000fe400078e00ff */
[----:B------:R-:W-:Y:S02]  /*4fa0*/  IMAD.MOV.U32 R4, RZ, RZ, R10 ;  /* 0x000000ffff047224 */ /* 0x000fe400078e000a */
[----:B------:R-:W-:Y:S02]  /*4fb0*/  IMAD.MOV.U32 R5, RZ, RZ, R0 ;  /* 0x000000ffff057224 */ /* 0x000fe400078e0000 */
[----:B------:R-:W-:-:S07]  /*4fc0*/  IMAD.MOV.U32 R6, RZ, RZ, R12 ;  /* 0x000000ffff067224 */ /* 0x000fce00078e000c */
.L_x_105:
[----:B------:R-:W0:Y:S01]  /*4fd0*/  S2R R14, SR_CgaCtaId ;  /* 0x00000000000e7919 */ /* 0x000e220000008800 */
[----:B------:R-:W-:Y:S01]  /*4fe0*/  MOV R7, 0x400 ;  /* 0x0000040000077802 */ /* 0x000fe20000000f00 */
[----:B------:R-:W1:Y:S03]  /*4ff0*/  @!P2 LDC R9, c[0x0][0x500] ;  /* 0x00014000ff09ab82 */ /* 0x000e660000000800 */
[----:B0-----:R-:W-:Y:S02]  /*5000*/  LEA R21, R14, R7, 0x18 ;  /* 0x000000070e157211 */ /* 0x001fe400078ec0ff */
[----:B------:R-:W-:-:S03]  /*5010*/  SHF.L.U32 R7, R5, 0x1f, RZ ;  /* 0x0000001f05077819 */ /* 0x000fc600000006ff */
[----:B------:R-:W-:-:S04]  /*5020*/  IMAD R14, R6, 0x8, R21 ;  /* 0x00000008060e7824 */ /* 0x000fc800078e0215 */
[----:B------:R-:W0:Y:S02]  /*5030*/  SYNCS.PHASECHK.TRANS64.TRYWAIT P1, [R14+URZ+0x38], R7 ;  /* 0x000038070e0075a7 */ /* 0x000e24000802017f */
[----:B01----:R-:W-:Y:S05]  /*5040*/  @!P1 BRA `(.L_x_102) ;  /* 0x0000000c00e49947 */ /* 0x003fea0003800000 */
.L_x_125:
[----:B0-----:R-:W-:Y:S01]  /*5050*/  PRMT R7, R11, 0x9910, RZ ;  /* 0x000099100b077816 */ /* 0x001fe200000000ff */
[----:B------:R0:W-:Y:S03]  /*5060*/  @!P2 SYNCS.ARRIVE.TRANS64 RZ, [R14+URZ], R9 ;  /* 0x000000090effa9a7 */ /* 0x0001e6000800003f */
[----:B------:R-:W-:-:S13]  /*5070*/  ISETP.NE.AND P1, PT, R7, 0x2, PT ;  /* 0x000000020700780c */ /* 0x000fda0003f25270 */
[----:B0-----:R-:W-:Y:S05]  /*5080*/  @P1 BRA `(.L_x_103) ;  /* 0x0000000000041947 */ /* 0x001fea0003800000 */
[----:B------:R-:W-:Y:S01]  /*5090*/  BPT.TRAP 0x1 ;  /* 0x000000040000795c */ /* 0x000fe20000300000 */
.L_x_103:
[----:B------:R-:W-:Y:S05]  /*50a0*/  @P0 BRA `(.L_x_104) ;  /* 0x0000000000040947 */ /* 0x000fea0003800000 */
[----:B------:R-:W-:Y:S01]  /*50b0*/  BPT.TRAP 0x1 ;  /* 0x000000040000795c */ /* 0x000fe20000300000 */
.L_x_104:
[--C-:B------:R-:W-:Y:S01]  /*50c0*/  IMAD R7, R6, 0x4000, R21.reuse ;  /* 0x0000400006077824 */ /* 0x100fe200078e0215 */
[----:B------:R-:W-:Y:S01]  /*50d0*/  R2UR UR9, R14 ;  /* 0x000000000e0972ca */ /* 0x000fe200000e0000 */
[----:B------:R-:W-:Y:S01]  /*50e0*/  IMAD R21, R6, 0x2000, R21 ;  /* 0x0000200006157824 */ /* 0x000fe200078e0215 */
[----:B------:R-:W-:Y:S01]  /*50f0*/  UIADD3 UR4, UP0, UR22, 0xf0, URZ ;  /* 0x000000f016047890 */ /* 0x000fe2000ff1e03f */
[----:B------:R-:W-:Y:S01]  /*5100*/  VIADD R4, R4, 0xffffffff ;  /* 0xffffffff04047836 */ /* 0x000fe20000000000 */
[----:B------:R-:W-:Y:S01]  /*5110*/  R2UR UR5, R7 ;  /* 0x00000000070572ca */ /* 0x000fe200000e0000 */
[----:B------:R-:W-:Y:S01]  /*5120*/  UIADD3 UR24, UP1, UR22, 0x1f0, URZ ;  /* 0x000001f016187890 */ /* 0x000fe2000ff3e03f */
[----:B------:R-:W-:Y:S01]  /*5130*/  R2UR UR8, R21 ;  /* 0x00000000150872ca */ /* 0x000fe200000e0000 */
[----:B------:R-:W-:Y:S01]  /*5140*/  VIADD R6, R6, 0x1 ;  /* 0x0000000106067836 */ /* 0x000fe20000000000 */
[----:B------:R-:W-:Y:S01]  /*5150*/  R2UR UR11, R18 ;  /* 0x00000000120b72ca */ /* 0x000fe200000e0000 */
[----:B------:R-:W-:Y:S01]  /*5160*/  UIADD3.X UR25, URZ, UR23, URZ, UP1, !UPT ;  /* 0x000000173f197290 */ /* 0x000fe20008ffe43f */
[----:B------:R-:W-:Y:S01]  /*5170*/  R2UR UR10, R20 ;  /* 0x00000000140a72ca */ /* 0x000fe200000e0000 */
[----:B------:R-:W-:Y:S01]  /*5180*/  UMOV UR6, 0x0 ;  /* 0x0000000000067882 */ /* 0x000fe20000000000 */
[----:B------:R-:W-:Y:S01]  /*5190*/  R2UR UR12, R8 ;  /* 0x00000000080c72ca */ /* 0x000fe200000e0000 */
[----:B------:R-:W-:Y:S01]  /*51a0*/  UMOV UR7, 0x10000000 ;  /* 0x1000000000077882 */ /* 0x000fe20000000000 */
[----:B------:R-:W-:Y:S01]  /*51b0*/  R2UR UR19, R15 ;  /* 0x000000000f1372ca */ /* 0x000fe200000e0000 */
[----:B------:R-:W-:Y:S01]  /*51c0*/  VIADD R20, R20, 0x20 ;  /* 0x0000002014147836 */ /* 0x000fe20000000000 */
[----:B------:R-:W-:Y:S01]  /*51d0*/  ISETP.GT.AND P3, PT, R4, 0x1, PT ;  /* 0x000000010400780c */ /* 0x000fe20003f64270 */
[----:B------:R-:W-:Y:S01]  /*51e0*/  UIADD3 UR14, UR5, 0x180, URZ ;  /* 0x00000180050e7890 */ /* 0x000fe2000fffe03f */
[----:B------:R-:W-:Y:S01]  /*51f0*/  ISETP.NE.AND P1, PT, R6, 0x7, PT ;  /* 0x000000070600780c */ /* 0x000fe20003f25270 */
[----:B------:R-:W-:-:S02]  /*5200*/  UIADD3.X UR5, URZ, UR23, URZ, UP0, !UPT ;  /* 0x000000173f057290 */ /* 0x000fc400087fe43f */
[----:B------:R-:W-:Y:S01]  /*5210*/  UIADD3 UR15, UR8, 0x1c180, URZ ;  /* 0x0001c180080f7890 */ /* 0x000fe2000fffe03f */
[----:B------:R-:W-:Y:S02]  /*5220*/  SEL R14, RZ, 0x1, P1 ;  /* 0x00000001ff0e7807 */ /* 0x000fe40000800000 */
[----:B------:R-:W-:Y:S01]  /*5230*/  UMOV UR8, UR14 ;  /* 0x0000000e00087c82 */ /* 0x000fe20008000000 */
[----:B------:R-:W-:Y:S02]  /*5240*/  SEL R6, R6, RZ, P1 ;  /* 0x000000ff06067207 */ /* 0x000fe40000800000 */
[----:B------:R-:W-:Y:S01]  /*5250*/  LOP3.LUT R5, R5, R14, RZ, 0x3c, !PT ;  /* 0x0000000e05057212 */ /* 0x000fe200078e3cff */
[----:B------:R0:W-:Y:S02]  /*5260*/  UTMALDG.3D [UR8], [UR4], desc[UR6] ;  /* 0x00000608040075b4 */ /* 0x0001e40008011000 */
[----:B0-----:R-:W-:Y:S01]  /*5270*/  UMOV UR8, UR15 ;  /* 0x0000000f00087c82 */ /* 0x001fe20008000000 */
[----:B------:R-:W-:-:S02]  /*5280*/  UMOV UR11, UR19 ;  /* 0x00000013000b7c82 */ /* 0x000fc40008000000 */
[----:B------:R0:W-:Y:S02]  /*5290*/  UTMALDG.3D [UR8], [UR24], desc[UR6] ;  /* 0x00000608180075b4 */ /* 0x0001e40008011000 */
[----:B0-----:R-:W-:Y:S05]  /*52a0*/  @P3 BRA `(.L_x_105) ;  /* 0xfffffffc00483947 */ /* 0x001fea000383ffff */
.L_x_101:
[----:B------:R-:W-:Y:S05]  /*52b0*/  BSYNC B1 ;  /* 0x0000000000017941 */ /* 0x000fea0003800000 */
.L_x_100:
[----:B------:R-:W-:Y:S01]  /*52c0*/  LOP3.LUT P4, RZ, R13, 0xff, RZ, 0xc0, !PT ;  /* 0x000000ff0dff7812 */ /* 0x000fe2000788c0ff */
[C---:B------:R-:W-:Y:S01]  /*52d0*/  IMAD.IADD R12, R3.reuse, 0x1, R12 ;  /* 0x00000001030c7824 */ /* 0x040fe200078e020c */
[----:B------:R-:W-:Y:S01]  /*52e0*/  ULDC.64 UR4, c[0x0][0x650] ;  /* 0x0001940000047ab9 */ /* 0x000fe20000000a00 */
[C---:B------:R-:W-:Y:S01]  /*52f0*/  ISETP.GE.U32.AND P3, PT, R3.reuse, 0x7, PT ;  /* 0x000000070300780c */ /* 0x040fe20003f66070 */
[----:B------:R-:W-:Y:S01]  /*5300*/  BSSY B1, `(.L_x_106) ;  /* 0x000006c000017945 */ /* 0x000fe20003800000 */
[C---:B------:R-:W-:Y:S01]  /*5310*/  IMAD.WIDE.U32 R4, R12.reuse, 0x24924925, RZ ;  /* 0x249249250c047825 */ /* 0x040fe200078e00ff */
[C---:B------:R-:W-:Y:S02]  /*5320*/  ISETP.GT.U32.AND P1, PT, R12.reuse, 0x6, PT ;  /* 0x000000060c00780c */ /* 0x040fe40003f24070 */
[----:B------:R-:W-:Y:S01]  /*5330*/  PRMT R13, RZ, 0x7610, R13 ;  /* 0x00007610ff0d7816 */ /* 0x000fe2000000000d */
[----:B------:R-:W-:Y:S01]  /*5340*/  IMAD.IADD R4, R12, 0x1, -R5 ;  /* 0x000000010c047824 */ /* 0x000fe200078e0a05 */
[----:B------:R-:W-:Y:S01]  /*5350*/  ISETP.LT.U32.AND P1, PT, R3, 0x7, P1 ;  /* 0x000000070300780c */ /* 0x000fe20000f21070 */
[----:B------:R-:W-:-:S02]  /*5360*/  IMAD.MOV.U32 R9, RZ, RZ, -0x1 ;  /* 0xffffffffff097424 */ /* 0x000fc400078e00ff */
[----:B------:R-:W0:Y:S01]  /*5370*/  @P4 S2R R7, SR_CgaCtaId ;  /* 0x0000000000074919 */ /* 0x000e220000008800 */
[----:B------:R-:W-:Y:S01]  /*5380*/  @P4 MOV R6, 0x400 ;  /* 0x0000040000064802 */ /* 0x000fe20000000f00 */
[----:B------:R-:W-:Y:S01]  /*5390*/  IMAD.MOV.U32 R8, RZ, RZ, -0x1 ;  /* 0xffffffffff087424 */ /* 0x000fe200078e00ff */
[----:B------:R-:W-:-:S04]  /*53a0*/  LEA.HI R4, R4, R5, RZ, 0x1f ;  /* 0x0000000504047211 */ /* 0x000fc800078ff8ff */
[--C-:B------:R-:W-:Y:S02]  /*53b0*/  SHF.R.U32.HI R5, RZ, 0x2, R4.reuse ;  /* 0x00000002ff057819 */ /* 0x100fe40000011604 */
[----:B------:R-:W-:-:S03]  /*53c0*/  PRMT R4, RZ, 0x7610, R4 ;  /* 0x00007610ff047816 */ /* 0x000fc60000000004 */
[----:B------:R-:W-:Y:S01]  /*53d0*/  IMAD R12, R5, -0x7, R12 ;  /* 0xfffffff9050c7824 */ /* 0x000fe200078e020c */
[----:B0-----:R-:W-:Y:S02]  /*53e0*/  @P4 LEA R6, R7, R6, 0x18 ;  /* 0x0000000607064211 */ /* 0x001fe400078ec0ff */
[----:B------:R-:W-:Y:S02]  /*53f0*/  SEL R7, RZ, 0x1, !P1 ;  /* 0x00000001ff077807 */ /* 0x000fe40004800000 */
[----:B------:R-:W-:Y:S01]  /*5400*/  IADD3 R16, P1, R16, UR20, RZ ;  /* 0x0000001410107c10 */ /* 0x000fe2000ff3e0ff */
[----:B------:R0:W-:Y:S01]  /*5410*/  @P4 SYNCS.ARRIVE.TRANS64.A1T0 RZ, [R6+URZ+0x88], RZ ;  /* 0x000088ff06ff49a7 */ /* 0x0001e2000810003f */
[----:B------:R-:W-:Y:S01]  /*5420*/  LOP3.LUT R0, R0, R7, RZ, 0x3c, !PT ;  /* 0x0000000700007212 */ /* 0x000fe200078e3cff */
[----:B------:R-:W-:Y:S01]  /*5430*/  IMAD.MOV.U32 R7, RZ, RZ, -0x1 ;  /* 0xffffffffff077424 */ /* 0x000fe200078e00ff */
[----:B------:R-:W-:Y:S02]  /*5440*/  IADD3.X R17, R17, UR13, RZ, P1, !PT ;  /* 0x0000000d11117c10 */ /* 0x000fe40008ffe4ff */
[----:B------:R-:W-:-:S02]  /*5450*/  ISETP.GE.U32.AND P1, PT, R16, UR4, PT ;  /* 0x0000000410007c0c */ /* 0x000fc4000bf26070 */
[----:B------:R-:W-:Y:S02]  /*5460*/  @P3 LOP3.LUT R0, R0, 0x1, R5, 0x78, !PT ;  /* 0x0000000100003812 */ /* 0x000fe400078e7805 */
[----:B------:R-:W-:-:S13]  /*5470*/  ISETP.GE.U32.AND.EX P1, PT, R17, UR5, PT, P1 ;  /* 0x0000000511007c0c */ /* 0x000fda000bf26110 */
[----:B0-----:R-:W-:Y:S05]  /*5480*/  @P1 BRA `(.L_x_107) ;  /* 0x00000004004c1947 */ /* 0x001fea0003800000 */
[----:B------:R-:W-:Y:S01]  /*5490*/  ULDC.64 UR4, c[0x0][0x628] ;  /* 0x00018a0000047ab9 */ /* 0x000fe20000000a00 */
[----:B------:R-:W0:Y:S01]  /*54a0*/  S2R R15, SR_CTAID.X ;  /* 0x00000000000f7919 */ /* 0x000e220000002500 */
[----:B------:R-:W-:Y:S01]  /*54b0*/  ISETP.NE.U32.AND P1, PT, RZ, UR4, PT ;  /* 0x00000004ff007c0c */ /* 0x000fe2000bf25070 */
[----:B------:R-:W-:Y:S01]  /*54c0*/  ULDC UR7, c[0x0][0x630] ;  /* 0x00018c0000077ab9 */ /* 0x000fe20000000800 */
[----:B------:R-:W-:Y:S01]  /*54d0*/  IMAD.MOV.U32 R4, RZ, RZ, R16 ;  /* 0x000000ffff047224 */ /* 0x000fe200078e0010 */
[----:B------:R-:W1:Y:S01]  /*54e0*/  S2R R14, SR_CTAID.Y ;  /* 0x00000000000e7919 */ /* 0x000e620000002600 */
[----:B------:R-:W-:Y:S01]  /*54f0*/  ISETP.NE.AND.EX P1, PT, RZ, UR5, PT, P1 ;  /* 0x00000005ff007c0c */ /* 0x000fe2000bf25310 */
[----:B------:R-:W-:-:S12]  /*5500*/  IMAD.MOV.U32 R5, RZ, RZ, R17 ;  /* 0x000000ffff057224 */ /* 0x000fd800078e0011 */
[----:B------:R-:W-:Y:S05]  /*5510*/  @!P1 BRA `(.L_x_108) ;  /* 0x0000000000289947 */ /* 0x000fea0003800000 */
[----:B------:R-:W-:Y:S02]  /*5520*/  ULDC UR6, c[0x0][0x634] ;  /* 0x00018d0000067ab9 */ /* 0x000fe40000000800 */
[----:B------:R-:W-:-:S05]  /*5530*/  IADD3 R9, P1, R16, UR6, RZ ;  /* 0x0000000610097c10 */ /* 0x000fca000ff3e0ff */
[----:B------:R-:W-:-:S04]  /*5540*/  IMAD.X R21, RZ, RZ, R17, P1 ;  /* 0x000000ffff157224 */ /* 0x000fc800008e0611 */
[----:B------:R-:W-:-:S04]  /*5550*/  IMAD.WIDE.U32 R6, R21, UR4, RZ ;  /* 0x0000000415067c25 */ /* 0x000fc8000f8e00ff */
[----:B------:R-:W-:-:S04]  /*5560*/  IMAD.WIDE.U32 R6, P1, R9, UR5, R6 ;  /* 0x0000000509067c25 */ /* 0x000fc8000f820006 */
[----:B------:R-:W-:-:S04]  /*5570*/  IMAD.WIDE.U32 R8, R9, UR4, RZ ;  /* 0x0000000409087c25 */ /* 0x000fc8000f8e00ff */
[----:B------:R-:W-:Y:S01]  /*5580*/  IMAD.X R5, RZ, RZ, RZ, P1 ;  /* 0x000000ffff057224 */ /* 0x000fe200008e06ff */
[----:B------:R-:W-:Y:S01]  /*5590*/  IADD3 RZ, P1, R9, R6, RZ ;  /* 0x0000000609ff7210 */ /* 0x000fe20007f3e0ff */
[----:B------:R-:W-:-:S04]  /*55a0*/  IMAD.MOV.U32 R4, RZ, RZ, R7 ;  /* 0x000000ffff047224 */ /* 0x000fc800078e0007 */
[----:B------:R-:W-:-:S08]  /*55b0*/  IMAD.WIDE.U32.X R4, R21, UR5, R4, P1 ;  /* 0x0000000515047c25 */ /* 0x000fd000088e0404 */
.L_x_108:
[--C-:B------:R-:W-:Y:S01]  /*55c0*/  SHF.R.U64 R8, R4, UR7, R5.reuse ;  /* 0x0000000704087c19 */ /* 0x100fe20008001205 */
[----:B------:R-:W-:Y:S01]  /*55d0*/  ULDC.64 UR4, c[0x0][0x620] ;  /* 0x0001880000047ab9 */ /* 0x000fe20000000a00 */
[----:B------:R-:W-:Y:S01]  /*55e0*/  SHF.R.U32.HI R4, RZ, UR7, R5 ;  /* 0x00000007ff047c19 */ /* 0x000fe20008011605 */
[----:B------:R-:W2:Y:S01]  /*55f0*/  LDC R24, c[0x0][0x144] ;  /* 0x00005100ff187b82 */ /* 0x000ea20000000800 */
[----:B------:R-:W-:Y:S01]  /*5600*/  IADD3 R7, P1, RZ, -R8, RZ ;  /* 0x80000008ff077210 */ /* 0x000fe20007f3e0ff */
[----:B------:R-:W-:Y:S01]  /*5610*/  ULDC.64 UR8, c[0x0][0x640] ;  /* 0x0001900000087ab9 */ /* 0x000fe20000000a00 */
[----:B0-----:R-:W-:Y:S01]  /*5620*/  I2FP.F32.U32 R9, R15 ;  /* 0x0000000f00097245 */ /* 0x001fe20000201000 */
[----:B------:R-:W-:Y:S02]  /*5630*/  ULDC UR6, c[0x0][0x608] ;  /* 0x0001820000067ab9 */ /* 0x000fe40000000800 */
[----:B------:R-:W-:Y:S01]  /*5640*/  IMAD.X R4, RZ, RZ, ~R4, P1 ;  /* 0x000000ffff047224 */ /* 0x000fe200008e0e04 */
[----:B------:R-:W-:Y:S01]  /*5650*/  ISETP.NE.U32.AND P1, PT, RZ, UR8, PT ;  /* 0x00000008ff007c0c */ /* 0x000fe2000bf25070 */
[----:B------:R-:W0:Y:S02]  /*5660*/  LDC R21, c[0x0][0x148] ;  /* 0x00005200ff157b82 */ /* 0x000e240000000800 */
[----:B------:R-:W-:Y:S01]  /*5670*/  IMAD R6, R4, UR4, RZ ;  /* 0x0000000404067c24 */ /* 0x000fe2000f8e02ff */
[----:B------:R-:W-:Y:S01]  /*5680*/  ISETP.NE.AND.EX P1, PT, RZ, UR9, PT, P1 ;  /* 0x00000009ff007c0c */ /* 0x000fe2000bf25310 */
[----:B------:R-:W-:Y:S01]  /*5690*/  IMAD.WIDE.U32 R4, R7, UR4, R16 ;  /* 0x0000000407047c25 */ /* 0x000fe2000f8e0010 */
[----:B------:R-:W-:-:S03]  /*56a0*/  ULDC UR4, c[0x0][0x150] ;  /* 0x0000540000047ab9 */ /* 0x000fc60000000800 */
[----:B------:R-:W-:Y:S02]  /*56b0*/  IMAD R7, R7, UR5, R6 ;  /* 0x0000000507077c24 */ /* 0x000fe4000f8e0206 */
[----:B------:R-:W-:Y:S01]  /*56c0*/  FMUL R6, R9, UR4 ;  /* 0x0000000409067c20 */ /* 0x000fe20008400000 */
[----:B------:R-:W-:Y:S01]  /*56d0*/  ULDC UR4, c[0x0][0x618] ;  /* 0x0001860000047ab9 */ /* 0x000fe20000000800 */
[----:B------:R-:W-:Y:S01]  /*56e0*/  ULDC UR5, c[0x0][0x154] ;  /* 0x0000550000057ab9 */ /* 0x000fe20000000800 */
[----:B------:R-:W-:-:S03]  /*56f0*/  IMAD.IADD R5, R5, 0x1, R7 ;  /* 0x0000000105057824 */ /* 0x000fc600078e0207 */
[----:B------:R-:W3:Y:S02]  /*5700*/  F2I.U32.TRUNC.NTZ R6, R6 ;  /* 0x0000000600067305 */ /* 0x000ee4000020f000 */
[----:B------:R-:W-:Y:S02]  /*5710*/  SHF.R.U64 R9, R4, UR4, R5 ;  /* 0x0000000404097c19 */ /* 0x000fe40008001205 */
[----:B-1----:R-:W-:-:S05]  /*5720*/  I2FP.F32.U32 R4, R14 ;  /* 0x0000000e00047245 */ /* 0x002fca0000201000 */
[----:B------:R-:W-:Y:S01]  /*5730*/  FMUL R22, R4, UR5 ;  /* 0x0000000504167c20 */ /* 0x000fe20008400000 */
[----:B------:R-:W-:Y:S01]  /*5740*/  SHF.R.U32.HI R4, RZ, UR4, R5 ;  /* 0x00000004ff047c19 */ /* 0x000fe20008011605 */
[----:B------:R-:W-:-:S03]  /*5750*/  ULDC UR4, c[0x0][0x658] ;  /* 0x0001960000047ab9 */ /* 0x000fc60000000800 */
[--C-:B------:R-:W-:Y:S01]  /*5760*/  SHF.R.U64 R20, R9, UR6, R4.reuse ;  /* 0x0000000609147c19 */ /* 0x100fe20008001204 */
[----:B------:R-:W1:Y:S01]  /*5770*/  F2I.U32.TRUNC.NTZ R22, R22 ;  /* 0x0000001600167305 */ /* 0x000e62000020f000 */
[----:B------:R-:W-:Y:S01]  /*5780*/  SHF.R.U32.HI R5, RZ, UR6, R4 ;  /* 0x00000006ff057c19 */ /* 0x000fe20008011604 */
[----:B---3--:R-:W-:-:S03]  /*5790*/  IMAD.MOV R6, RZ, RZ, -R6 ;  /* 0x000000ffff067224 */ /* 0x008fc600078e0a06 */
[----:B------:R-:W-:Y:S01]  /*57a0*/  SHF.R.U64 R18, R20, UR4, R5 ;  /* 0x0000000414127c19 */ /* 0x000fe20008001205 */
[----:B--2---:R-:W-:Y:S01]  /*57b0*/  IMAD R15, R24, R6, R15 ;  /* 0x00000006180f7224 */ /* 0x004fe200078e020f */
[----:B------:R-:W-:-:S03]  /*57c0*/  SHF.R.U32.HI R23, RZ, UR4, R5 ;  /* 0x00000004ff177c19 */ /* 0x000fc60008011605 */
[----:B------:R-:W-:Y:S02]  /*57d0*/  IMAD.MOV.U32 R4, RZ, RZ, R18 ;  /* 0x000000ffff047224 */ /* 0x000fe400078e0012 */
[----:B------:R-:W-:Y:S01]  /*57e0*/  IMAD.MOV.U32 R5, RZ, RZ, R23 ;  /* 0x000000ffff057224 */ /* 0x000fe200078e0017 */
[----:B-1----:R-:W-:Y:S06]  /*57f0*/  @!P1 BRA `(.L_x_109) ;  /* 0x0000000000289947 */ /* 0x002fec0003800000 */
[----:B------:R-:W-:Y:S02]  /*5800*/  ULDC UR4, c[0x0][0x64c] ;  /* 0x0001930000047ab9 */ /* 0x000fe40000000800 */
[----:B------:R-:W-:-:S05]  /*5810*/  IADD3 R5, P1, R18, UR4, RZ ;  /* 0x0000000412057c10 */ /* 0x000fca000ff3e0ff */
[----:B------:R-:W-:-:S04]  /*5820*/  IMAD.X R23, RZ, RZ, R23, P1 ;  /* 0x000000ffff177224 */ /* 0x000fc800008e0617 */
[----:B------:R-:W-:-:S04]  /*5830*/  IMAD.WIDE.U32 R6, R23, UR8, RZ ;  /* 0x0000000817067c25 */ /* 0x000fc8000f8e00ff */
[----:B------:R-:W-:-:S04]  /*5840*/  IMAD.WIDE.U32 R6, P1, R5, UR9, R6 ;  /* 0x0000000905067c25 */ /* 0x000fc8000f820006 */
[----:B------:R-:W-:-:S04]  /*5850*/  IMAD.WIDE.U32 R4, R5, UR8, RZ ;  /* 0x0000000805047c25 */ /* 0x000fc8000f8e00ff */
[----:B------:R-:W-:Y:S01]  /*5860*/  IMAD.MOV.U32 R4, RZ, RZ, R7 ;  /* 0x000000ffff047224 */ /* 0x000fe200078e0007 */
[----:B------:R-:W-:Y:S01]  /*5870*/  IADD3 RZ, P3, R5, R6, RZ ;  /* 0x0000000605ff7210 */ /* 0x000fe20007f7e0ff */
[----:B------:R-:W-:-:S04]  /*5880*/  IMAD.X R5, RZ, RZ, RZ, P1 ;  /* 0x000000ffff057224 */ /* 0x000fc800008e06ff */
[----:B------:R-:W-:-:S08]  /*5890*/  IMAD.WIDE.U32.X R4, R23, UR9, R4, P3 ;  /* 0x0000000917047c25 */ /* 0x000fd000098e0404 */
.L_x_109:
[----:B------:R-:W-:Y:S01]  /*58a0*/  ISETP.NE.AND P1, PT, R2, 0x1, PT ;  /* 0x000000010200780c */ /* 0x000fe20003f25270 */
[----:B------:R-:W-:Y:S01]  /*58b0*/  ULDC UR4, c[0x0][0x648] ;  /* 0x0001920000047ab9 */ /* 0x000fe20000000800 */
[----:B------:R-:W-:Y:S01]  /*58c0*/  LOP3.LUT R20, R20, UR17, RZ, 0xc0, !PT ;  /* 0x0000001114147c12 */ /* 0x000fe2000f8ec0ff */
[----:B------:R-:W-:Y:S01]  /*58d0*/  IMAD.MOV R22, RZ, RZ, -R22 ;  /* 0x000000ffff167224 */ /* 0x000fe200078e0a16 */
[----:B------:R-:W-:Y:S01]  /*58e0*/  SHF.R.U64 R5, R4, UR4, R5 ;  /* 0x0000000404057c19 */ /* 0x000fe20008001205 */
[----:B------:R-:W-:Y:S01]  /*58f0*/  ULDC UR4, c[0x0][0x638] ;  /* 0x00018e0000047ab9 */ /* 0x000fe20000000800 */
[----:B------:R-:W-:Y:S01]  /*5900*/  LOP3.LUT R9, R9, UR16, RZ, 0xc0, !PT ;  /* 0x0000001009097c12 */ /* 0x000fe2000f8ec0ff */
[----:B------:R-:W-:Y:S01]  /*5910*/  ULDC UR5, c[0x0][0x610] ;  /* 0x0001840000057ab9 */ /* 0x000fe20000000800 */
[----:B------:R-:W-:Y:S02]  /*5920*/  IMAD.MOV.U32 R4, RZ, RZ, 0x1 ;  /* 0x00000001ff047424 */ /* 0x000fe400078e00ff */
[----:B------:R-:W-:-:S02]  /*5930*/  IMAD.MOV R7, RZ, RZ, -R5 ;  /* 0x000000ffff077224 */ /* 0x000fc400078e0a05 */
[----:B------:R-:W-:Y:S02]  /*5940*/  IMAD R20, R5, UR18, R20 ;  /* 0x0000001205147c24 */ /* 0x000fe4000f8e0214 */
[----:B0-----:R-:W-:Y:S02]  /*5950*/  @P1 IMAD R15, R21, R22, R14 ;  /* 0x00000016150f1224 */ /* 0x001fe400078e020e */
[----:B------:R-:W-:Y:S01]  /*5960*/  IMAD R18, R7, UR4, R18 ;  /* 0x0000000407127c24 */ /* 0x000fe2000f8e0212 */
[----:B------:R-:W-:Y:S01]  /*5970*/  ULDC UR4, c[0x0][0x600] ;  /* 0x0001800000047ab9 */ /* 0x000fe20000000800 */
[----:B------:R-:W-:Y:S02]  /*5980*/  IMAD R15, R20, UR5, R15 ;  /* 0x00000005140f7c24 */ /* 0x000fe4000f8e020f */
[----:B------:R-:W-:-:S05]  /*5990*/  IMAD R18, R18, UR4, R9 ;  /* 0x0000000412127c24 */ /* 0x000fca000f8e0209 */
[----:B------:R-:W-:Y:S02]  /*59a0*/  SEL R9, R18, R15, !P1 ;  /* 0x0000000f12097207 */ /* 0x000fe40004800000 */
[----:B------:R-:W-:-:S07]  /*59b0*/  SEL R7, R15, R18, !P1 ;  /* 0x000000120f077207 */ /* 0x000fce0004800000 */
.L_x_107:
[----:B------:R-:W-:Y:S05]  /*59c0*/  BSYNC B1 ;  /* 0x0000000000017941 */ /* 0x000fea0003800000 */
.L_x_106:
[----:B------:R-:W-:-:S13]  /*59d0*/  LOP3.LUT P1, RZ, R4, 0xff, RZ, 0xc0, !PT ;  /* 0x000000ff04ff7812 */ /* 0x000fda000782c0ff */
[----:B------:R-:W-:Y:S05]  /*59e0*/  @P1 BRA `(.L_x_110) ;  /* 0xfffffff400441947 */ /* 0x000fea000383ffff */
[----:B------:R-:W-:Y:S05]  /*59f0*/  BSYNC B0 ;  /* 0x0000000000007941 */ /* 0x000fea0003800000 */
.L_x_98:
[----:B------:R-:W-:-:S03]  /*5a00*/  UMOV UR4, 0xffffffff ;  /* 0xffffffff00047882 */ /* 0x000fc60000000000 */
[----:B------:R-:W-:Y:S05]  /*5a10*/  BRA.DIV UR4, `(.L_x_111) ;  /* 0x0000000604847947 */ /* 0x000fea000b800000 */
[----:B------:R-:W-:-:S13]  /*5a20*/  ELECT P6, URZ, PT ;  /* 0x00000000003f782f */ /* 0x000fda00038c0000 */
.L_x_128:
[----:B------:R-:W-:Y:S04]  /*5a30*/  BSSY B0, `(.L_x_112) ;  /* 0x0000046000007945 */ /* 0x000fe80003800000 */
[----:B------:R-:W-:Y:S05]  /*5a40*/  @!P6 BRA `(.L_x_113) ;  /* 0x000000040010e947 */ /* 0x000fea0003800000 */
[----:B------:R-:W-:-:S04]  /*5a50*/  LOP3.LUT R19, R19, 0x2, RZ, 0xfc, !PT ;  /* 0x0000000213137812 */ /* 0x000fc800078efcff */
[----:B------:R-:W-:-:S13]  /*5a60*/  ISETP.NE.AND P0, PT, R19, 0x3, PT ;  /* 0x000000031300780c */ /* 0x000fda0003f05270 */
[----:B------:R-:W-:Y:S05]  /*5a70*/  @!P0 BRA `(.L_x_114) ;  /* 0x0000000000048947 */ /* 0x000fea0003800000 */
[----:B------:R-:W-:Y:S01]  /*5a80*/  BPT.TRAP 0x1 ;  /* 0x000000040000795c */ /* 0x000fe20000300000 */
.L_x_114:
[----:B------:R-:W0:Y:S01]  /*5a90*/  S2R R3, SR_CgaCtaId ;  /* 0x0000000000037919 */ /* 0x000e220000008800 */
[----:B------:R-:W-:-:S04]  /*5aa0*/  MOV R2, 0x400 ;  /* 0x0000040000027802 */ /* 0x000fc80000000f00 */
[----:B0-----:R-:W-:Y:S02]  /*5ab0*/  LEA R3, R3, R2, 0x18 ;  /* 0x0000000203037211 */ /* 0x001fe400078ec0ff */
[----:B------:R-:W-:-:S03]  /*5ac0*/  SHF.L.U32 R2, R0, 0x1f, RZ ;  /* 0x0000001f00027819 */ /* 0x000fc600000006ff */
[----:B------:R-:W-:-:S04]  /*5ad0*/  VIADD R3, R3, 0x38 ;  /* 0x0000003803037836 */ /* 0x000fc80000000000 */
[C---:B------:R-:W-:Y:S02]  /*5ae0*/  IMAD R7, R12.reuse, 0x8, R3 ;  /* 0x000000080c077824 */ /* 0x040fe400078e0203 */
[----:B------:R-:W-:Y:S02]  /*5af0*/  VIADD R12, R12, 0x1 ;  /* 0x000000010c0c7836 */ /* 0x000fe40000000000 */
[----:B------:R-:W0:Y:S03]  /*5b00*/  SYNCS.PHASECHK.TRANS64.TRYWAIT P0, [R7+URZ], R2 ;  /* 0x00000002070075a7 */ /* 0x000e26000800017f */
[----:B------:R-:W-:-:S04]  /*5b10*/  ISETP.NE.AND P1, PT, R12, 0x7, PT ;  /* 0x000000070c00780c */ /* 0x000fc80003f25270 */
[----:B------:R-:W-:Y:S02]  /*5b20*/  SEL R5, RZ, 0x1, P1 ;  /* 0x00000001ff057807 */ /* 0x000fe40000800000 */
[----:B------:R-:W-:Y:S02]  /*5b30*/  SEL R12, R12, RZ, P1 ;  /* 0x000000ff0c0c7207 */ /* 0x000fe40000800000 */
[----:B------:R-:W-:-:S03]  /*5b40*/  LOP3.LUT R5, R0, R5, RZ, 0x3c, !PT ;  /* 0x0000000500057212 */ /* 0x000fc600078e3cff */
[----:B------:R-:W-:Y:S01]  /*5b50*/  IMAD R9, R12, 0x8, R3 ;  /* 0x000000080c097824 */ /* 0x000fe200078e0203 */
[----:B------:R-:W-:Y:S01]  /*5b60*/  SHF.L.U32 R4, R5, 0x1f, RZ ;  /* 0x0000001f05047819 */ /* 0x000fe200000006ff */
[----:B0-----:R-:W-:Y:S06]  /*5b70*/  @!P0 BRA `(.L_x_115) ;  /* 0x00000004004c8947 */ /* 0x001fec0003800000 */
.L_x_129:
[----:B------:R-:W1:Y:S01]  /*5b80*/  SYNCS.PHASECHK.TRANS64.TRYWAIT P0, [R9+URZ], R4 ;  /* 0x00000004090075a7 */ /* 0x000e62000800017f */
[----:B------:R-:W-:-:S05]  /*5b90*/  VIADD R0, R12, 0x1 ;  /* 0x000000010c007836 */ /* 0x000fca0000000000 */
[----:B------:R-:W-:-:S04]  /*5ba0*/  ISETP.NE.AND P1, PT, R0, 0x7, PT ;  /* 0x000000070000780c */ /* 0x000fc80003f25270 */
[----:B0-----:R-:W-:Y:S02]  /*5bb0*/  SEL R2, RZ, 0x1, P1 ;  /* 0x00000001ff027807 */ /* 0x001fe40000800000 */
[----:B------:R-:W-:Y:S02]  /*5bc0*/  SEL R0, R0, RZ, P1 ;  /* 0x000000ff00007207 */ /* 0x000fe40000800000 */
[----:B------:R-:W-:-:S03]  /*5bd0*/  LOP3.LUT R7, R5, R2, RZ, 0x3c, !PT ;  /* 0x0000000205077212 */ /* 0x000fc600078e3cff */
[----:B------:R-:W-:Y:S01]  /*5be0*/  IMAD R6, R0, 0x8, R3 ;  /* 0x0000000800067824 */ /* 0x000fe200078e0203 */
[----:B------:R-:W-:Y:S01]  /*5bf0*/  SHF.L.U32 R5, R7, 0x1f, RZ ;  /* 0x0000001f07057819 */ /* 0x000fe200000006ff */
[----:B-1----:R-:W-:Y:S06]  /*5c00*/  @!P0 BRA `(.L_x_116) ;  /* 0x00000004003c8947 */ /* 0x002fec0003800000 */
.L_x_130:
[----:B------:R-:W1:Y:S01]  /*5c10*/  SYNCS.PHASECHK.TRANS64.TRYWAIT P0, [R6+URZ], R5 ;  /* 0x00000005060075a7 */ /* 0x000e62000800017f */
[----:B------:R-:W-:-:S05]  /*5c20*/  VIADD R0, R0, 0x1 ;  /* 0x0000000100007836 */ /* 0x000fca0000000000 */
[----:B------:R-:W-:-:S04]  /*5c30*/  ISETP.NE.AND P1, PT, R0, 0x7, PT ;  /* 0x000000070000780c */ /* 0x000fc80003f25270 */
[----:B------:R-:W-:Y:S02]  /*5c40*/  SEL R2, RZ, 0x1, P1 ;  /* 0x00000001ff027807 */ /* 0x000fe40000800000 */
[----:B------:R-:W-:Y:S02]  /*5c50*/  SEL R0, R0, RZ, P1 ;  /* 0x000000ff00007207 */ /* 0x000fe40000800000 */
[----:B------:R-:W-:-:S03]  /*5c60*/  LOP3.LUT R7, R7, R2, RZ, 0x3c, !PT ;  /* 0x0000000207077212 */ /* 0x000fc600078e3cff */
[----:B0-----:R-:W-:Y:S01]  /*5c70*/  IMAD R9, R0, 0x8, R3 ;  /* 0x0000000800097824 */ /* 0x001fe200078e0203 */
[----:B------:R-:W-:Y:S01]  /*5c80*/  SHF.L.U32 R4, R7, 0x1f, RZ ;  /* 0x0000001f07047819 */ /* 0x000fe200000006ff */
[----:B-1----:R-:W-:Y:S06]  /*5c90*/  @!P0 BRA `(.L_x_117) ;  /* 0x00000004002c8947 */ /* 0x002fec0003800000 */
.L_x_131:
        /* <DEDUP_REMOVED lines=9> */
.L_x_132:
        /* <DEDUP_REMOVED lines=9> */
.L_x_133:
[----:B------:R-:W1:Y:S01]  /*5dc0*/  SYNCS.PHASECHK.TRANS64.TRYWAIT P0, [R9+URZ], R4 ;  /* 0x00000004090075a7 */ /* 0x000e62000800017f */
[----:B------:R-:W-:-:S05]  /*5dd0*/  VIADD R0, R0, 0x1 ;  /* 0x0000000100007836 */ /* 0x000fca0000000000 */
[----:B------:R-:W-:-:S04]  /*5de0*/  ISETP.NE.AND P1, PT, R0, 0x7, PT ;  /* 0x000000070000780c */ /* 0x000fc80003f25270 */
[----:B------:R-:W-:Y:S02]  /*5df0*/  SEL R2, RZ, 0x1, P1 ;  /* 0x00000001ff027807 */ /* 0x000fe40000800000 */
[----:B------:R-:W-:Y:S02]  /*5e00*/  SEL R0, R0, RZ, P1 ;  /* 0x000000ff00007207 */ /* 0x000fe40000800000 */
[----:B------:R-:W-:Y:S01]  /*5e10*/  LOP3.LUT R2, R7, R2, RZ, 0x3c, !PT ;  /* 0x0000000207027212 */ /* 0x000fe200078e3cff */
[----:B-1----:R-:W-:Y:S06]  /*5e20*/  @!P0 BRA `(.L_x_120) ;  /* 0x0000000400048947 */ /* 0x002fec0003800000 */
.L_x_134:
[----:B------:R-:W-:Y:S01]  /*5e30*/  IMAD R3, R0, 0x8, R3 ;  /* 0x0000000800037824 */ /* 0x000fe200078e0203 */
[----:B------:R-:W-:-:S07]  /*5e40*/  SHF.L.U32 R0, R2, 0x1f, RZ ;  /* 0x0000001f02007819 */ /* 0x000fce00000006ff */
.L_x_121:
[----:B--2---:R2:W3:Y:S02]  /*5e50*/  SYNCS.PHASECHK.TRANS64.TRYWAIT P0, [R3+URZ], R0 ;  /* 0x00000000030075a7 */ /* 0x0044e4000800017f */
[----:B---3--:R-:W-:Y:S05]  /*5e60*/  @!P0 NANOSLEEP.SYNCS 0x989680 ;  /* 0x009896800000895d */ /* 0x008fea0003900000 */
[----:B------:R-:W3:Y:S02]  /*5e70*/  @!P0 SYNCS.PHASECHK.TRANS64 P0, [R3+URZ], R0 ;  /* 0x00000000030085a7 */ /* 0x000ee4000800007f */
[----:B---3--:R-:W-:Y:S05]  /*5e80*/  @!P0 BRA `(.L_x_121) ;  /* 0xfffffffc00f08947 */ /* 0x008fea000383ffff */
.L_x_113:
[----:B------:R-:W-:Y:S05]  /*5e90*/  BSYNC B0 ;  /* 0x0000000000007941 */ /* 0x000fea0003800000 */
.L_x_112:
[----:B------:R-:W-:Y:S05]  /*5ea0*/  EXIT ;  /* 0x000000000000794d */ /* 0x000fea0003800000 */
.L_x_17:
[----:B---3--:R3:W4:Y:S02]  /*5eb0*/  SYNCS.PHASECHK.TRANS64.TRYWAIT P1, [R3+URZ], R0 ;  /* 0x00000000030075a7 */ /* 0x008724000802017f */
[----:B----4-:R-:W-:Y:S05]  /*5ec0*/  @!P1 NANOSLEEP.SYNCS 0x989680 ;  /* 0x009896800000995d */ /* 0x010fea0003900000 */
[----:B------:R-:W4:Y:S02]  /*5ed0*/  @!P1 SYNCS.PHASECHK.TRANS64 P1, [R3+URZ], R0 ;  /* 0x00000000030095a7 */ /* 0x000f24000802007f */
[----:B----4-:R-:W-:Y:S05]  /*5ee0*/  @!P1 BRA `(.L_x_17) ;  /* 0xfffffffc00f09947 */ /* 0x010fea000383ffff */
[----:B------:R-:W-:Y:S05]  /*5ef0*/  BRA `(.L_x_16) ;  /* 0xffffffb000dc7947 */ /* 0x000fea000383ffff */
.L_x_22:
[----:B-1----:R-:W-:-:S04]  /*5f00*/  IMAD.U32 R4, RZ, RZ, UR8 ;  /* 0x00000008ff047e24 */ /* 0x002fc8000f8e00ff */
[----:B------:R1:W2:Y:S03]  /*5f10*/  SYNCS.PHASECHK.TRANS64.TRYWAIT P1, [R4+URZ], R3 ;  /* 0x00000003040075a7 */ /* 0x0002a6000802017f */
[----:B--2---:R-:W-:Y:S05]  /*5f20*/  @!P1 NANOSLEEP.SYNCS 0x989680 ;  /* 0x009896800000995d */ /* 0x004fea0003900000 */
[----:B------:R-:W2:Y:S02]  /*5f30*/  @!P1 SYNCS.PHASECHK.TRANS64 P1, [R4+URZ], R3 ;  /* 0x00000003040095a7 */ /* 0x000ea4000802007f */
[----:B--2---:R-:W-:Y:S05]  /*5f40*/  @!P1 BRA `(.L_x_22) ;  /* 0xfffffffc00ec9947 */ /* 0x004fea000383ffff */
[----:B------:R-:W-:Y:S05]  /*5f50*/  BRA `(.L_x_21) ;  /* 0xffffffb400bc7947 */ /* 0x000fea000383ffff */
.L_x_99:
[----:B------:R-:W-:Y:S01]  /*5f60*/  BSSY B1, `(.L_x_122) ;  /* 0x0000006000017945 */ /* 0x000fe20003800000 */
[----:B------:R-:W-:-:S07]  /*5f70*/  IMAD.MOV.U32 R15, RZ, RZ, -0x1 ;  /* 0xffffffffff0f7424 */ /* 0x000fce00078e00ff */
[----:B------:R-:W-:Y:S05]  /*5f80*/  WARPSYNC.COLLECTIVE R15, `(.L_x_123) ;  /* 0x000000000f0c7348 */ /* 0x000fea0003c00000 */
[----:B------:R-:W-:Y:S02]  /*5f90*/  ELECT P6, UR62, PT ;  /* 0x00000000003e782f */ /* 0x000fe400038c0000 */
[----:B------:R-:W-:Y:S01]  /*5fa0*/  MOV R14, UR62 ;  /* 0x0000003e000e7c02 */ /* 0x000fe20008000f00 */
[----:B------:R-:W-:Y:S10]  /*5fb0*/  ENDCOLLECTIVE ;  /* 0x000000000000791b */ /* 0x000ff40003800000 */
.L_x_123:
[----:B------:R-:W-:Y:S05]  /*5fc0*/  BSYNC B1 ;  /* 0x0000000000017941 */ /* 0x000fea0003800000 */
.L_x_122:
[----:B------:R-:W-:Y:S05]  /*5fd0*/  BRA `(.L_x_124) ;  /* 0xffffffec00d47947 */ /* 0x000fea000383ffff */
.L_x_102:
[----:B0-----:R0:W1:Y:S02]  /*5fe0*/  SYNCS.PHASECHK.TRANS64.TRYWAIT P1, [R14+URZ+0x38], R7 ;  /* 0x000038070e0075a7 */ /* 0x001064000802017f */
[----:B-1----:R-:W-:Y:S05]  /*5ff0*/  @!P1 NANOSLEEP.SYNCS 0x989680 ;  /* 0x009896800000995d */ /* 0x002fea0003900000 */
[----:B------:R-:W1:Y:S02]  /*6000*/  @!P1 SYNCS.PHASECHK.TRANS64 P1, [R14+URZ+0x38], R7 ;  /* 0x000038070e0095a7 */ /* 0x000e64000802007f */
[----:B-1----:R-:W-:Y:S05]  /*6010*/  @!P1 BRA `(.L_x_102) ;  /* 0xfffffffc00f09947 */ /* 0x002fea000383ffff */
[----:B------:R-:W-:Y:S05]  /*6020*/  BRA `(.L_x_125) ;  /* 0xfffffff000087947 */ /* 0x000fea000383ffff */
.L_x_111:
[----:B------:R-:W-:Y:S01]  /*6030*/  BSSY B0, `(.L_x_126) ;  /* 0x0000006000007945 */ /* 0x000fe20003800000 */
[----:B------:R-:W-:-:S07]  /*6040*/  IMAD.MOV.U32 R15, RZ, RZ, -0x1 ;  /* 0xffffffffff0f7424 */ /* 0x000fce00078e00ff */
[----:B------:R-:W-:Y:S05]  /*6050*/  WARPSYNC.COLLECTIVE R15, `(.L_x_127) ;  /* 0x000000000f0c7348 */ /* 0x000fea0003c00000 */
[----:B------:R-:W-:Y:S02]  /*6060*/  ELECT P6, UR62, PT ;  /* 0x00000000003e782f */ /* 0x000fe400038c0000 */
[----:B------:R-:W-:Y:S01]  /*6070*/  MOV R14, UR62 ;  /* 0x0000003e000e7c02 */ /* 0x000fe20008000f00 */
[----:B------:R-:W-:Y:S10]  /*6080*/  ENDCOLLECTIVE ;  /* 0x000000000000791b */ /* 0x000ff40003800000 */
.L_x_127:
[----:B------:R-:W-:Y:S05]  /*6090*/  BSYNC B0 ;  /* 0x0000000000007941 */ /* 0x000fea0003800000 */
.L_x_126:
[----:B------:R-:W-:Y:S05]  /*60a0*/  BRA `(.L_x_128) ;  /* 0xfffffff800607947 */ /* 0x000fea000383ffff */
.L_x_115:
[----:B0-----:R0:W1:Y:S02]  /*60b0*/  SYNCS.PHASECHK.TRANS64.TRYWAIT P0, [R7+URZ], R2 ;  /* 0x00000002070075a7 */ /* 0x001064000800017f */
[----:B-1----:R-:W-:Y:S05]  /*60c0*/  @!P0 NANOSLEEP.SYNCS 0x989680 ;  /* 0x009896800000895d */ /* 0x002fea0003900000 */
[----:B------:R-:W1:Y:S02]  /*60d0*/  @!P0 SYNCS.PHASECHK.TRANS64 P0, [R7+URZ], R2 ;  /* 0x00000002070085a7 */ /* 0x000e64000800007f */
[----:B-1----:R-:W-:Y:S05]  /*60e0*/  @!P0 BRA `(.L_x_115) ;  /* 0xfffffffc00f08947 */ /* 0x002fea000383ffff */
[----:B------:R-:W-:Y:S05]  /*60f0*/  BRA `(.L_x_129) ;  /* 0xfffffff800a07947 */ /* 0x000fea000383ffff */
.L_x_116:
[----:B0-----:R0:W1:Y:S02]  /*6100*/  SYNCS.PHASECHK.TRANS64.TRYWAIT P0, [R9+URZ], R4 ;  /* 0x00000004090075a7 */ /* 0x001064000800017f */
[----:B-1----:R-:W-:Y:S05]  /*6110*/  @!P0 NANOSLEEP.SYNCS 0x989680 ;  /* 0x009896800000895d */ /* 0x002fea0003900000 */
[----:B------:R-:W1:Y:S02]  /*6120*/  @!P0 SYNCS.PHASECHK.TRANS64 P0, [R9+URZ], R4 ;  /* 0x00000004090085a7 */ /* 0x000e64000800007f */
[----:B-1----:R-:W-:Y:S05]  /*6130*/  @!P0 BRA `(.L_x_116) ;  /* 0xfffffffc00f08947 */ /* 0x002fea000383ffff */
[----:B------:R-:W-:Y:S05]  /*6140*/  BRA `(.L_x_130) ;  /* 0xfffffff800b07947 */ /* 0x000fea000383ffff */
.L_x_117:
[----:B0-----:R0:W1:Y:S02]  /*6150*/  SYNCS.PHASECHK.TRANS64.TRYWAIT P0, [R6+URZ], R5 ;  /* 0x00000005060075a7 */ /* 0x001064000800017f */
[----:B-1----:R-:W-:Y:S05]  /*6160*/  @!P0 NANOSLEEP.SYNCS 0x989680 ;  /* 0x009896800000895d */ /* 0x002fea0003900000 */
[----:B------:R-:W1:Y:S02]  /*6170*/  @!P0 SYNCS.PHASECHK.TRANS64 P0, [R6+URZ], R5 ;  /* 0x00000005060085a7 */ /* 0x000e64000800007f */
[----:B-1----:R-:W-:Y:S05]  /*6180*/  @!P0 BRA `(.L_x_117) ;  /* 0xfffffffc00f08947 */ /* 0x002fea000383ffff */
[----:B------:R-:W-:Y:S05]  /*6190*/  BRA `(.L_x_131) ;  /* 0xfffffff800c07947 */ /* 0x000fea000383ffff */
.L_x_118:
[----:B0-----:R0:W1:Y:S02]  /*61a0*/  SYNCS.PHASECHK.TRANS64.TRYWAIT P0, [R9+URZ], R4 ;  /* 0x00000004090075a7 */ /* 0x001064000800017f */
[----:B-1----:R-:W-:Y:S05]  /*61b0*/  @!P0 NANOSLEEP.SYNCS 0x989680 ;  /* 0x009896800000895d */ /* 0x002fea0003900000 */
[----:B------:R-:W1:Y:S02]  /*61c0*/  @!P0 SYNCS.PHASECHK.TRANS64 P0, [R9+URZ], R4 ;  /* 0x00000004090085a7 */ /* 0x000e64000800007f */
[----:B-1----:R-:W-:Y:S05]  /*61d0*/  @!P0 BRA `(.L_x_118) ;  /* 0xfffffffc00f08947 */ /* 0x002fea000383ffff */
[----:B------:R-:W-:Y:S05]  /*61e0*/  BRA `(.L_x_132) ;  /* 0xfffffff800d07947 */ /* 0x000fea000383ffff */
.L_x_119:
[----:B0-----:R0:W1:Y:S02]  /*61f0*/  SYNCS.PHASECHK.TRANS64.TRYWAIT P0, [R6+URZ], R5 ;  /* 0x00000005060075a7 */ /* 0x001064000800017f */
[----:B-1----:R-:W-:Y:S05]  /*6200*/  @!P0 NANOSLEEP.SYNCS 0x989680 ;  /* 0x009896800000895d */ /* 0x002fea0003900000 */
[----:B------:R-:W1:Y:S02]  /*6210*/  @!P0 SYNCS.PHASECHK.TRANS64 P0, [R6+URZ], R5 ;  /* 0x00000005060085a7 */ /* 0x000e64000800007f */
[----:B-1----:R-:W-:Y:S05]  /*6220*/  @!P0 BRA `(.L_x_119) ;  /* 0xfffffffc00f08947 */ /* 0x002fea000383ffff */
[----:B------:R-:W-:Y:S05]  /*6230*/  BRA `(.L_x_133) ;  /* 0xfffffff800e07947 */ /* 0x000fea000383ffff */
.L_x_120:
[----:B-1----:R1:W2:Y:S02]  /*6240*/  SYNCS.PHASECHK.TRANS64.TRYWAIT P0, [R9+URZ], R4 ;  /* 0x00000004090075a7 */ /* 0x0022a4000800017f */
[----:B--2---:R-:W-:Y:S05]  /*6250*/  @!P0 NANOSLEEP.SYNCS 0x989680 ;  /* 0x009896800000895d */ /* 0x004fea0003900000 */
[----:B------:R-:W2:Y:S02]  /*6260*/  @!P0 SYNCS.PHASECHK.TRANS64 P0, [R9+URZ], R4 ;  /* 0x00000004090085a7 */ /* 0x000ea4000800007f */
[----:B--2---:R-:W-:Y:S05]  /*6270*/  @!P0 BRA `(.L_x_120) ;  /* 0xfffffffc00f08947 */ /* 0x004fea000383ffff */
[----:B------:R-:W-:Y:S05]  /*6280*/  BRA `(.L_x_134) ;  /* 0xfffffff800e87947 */ /* 0x000fea000383ffff */
.L_x_135:
[----:B------:R-:W-:-:S00]  /*6290*/  BRA `(.L_x_135) ;  /* 0xfffffffc00fc7947 */ /* 0x000fc0000383ffff */
[----:B------:R-:W-:-:S00]  /*62a0*/  NOP ;  /* 0x0000000000007918 */ /* 0x000fc00000000000 */
        /* <DEDUP_REMOVED lines=13> */
.L_x_136:


//--------------------- .nv.global.init           --------------------------
	.section	.nv.global.init,"aw",@progbits
.nv.global.init:
	.type		$str$22,@object
	.size		$str$22,($str$23 - $str$22)
$str$22:
        /*0000*/ 	.byte	0x6b, 0x5f, 0x74, 0x69, 0x6c, 0x65, 0x5f, 0x63, 0x6f, 0x75, 0x6e, 0x74, 0x20, 0x3e, 0x3d, 0x20
        /*0010*/ 	.byte	0x31, 0x00
	.type		$str$23,@object
	.size		$str$23,(__unnamed_1 - $str$23)
$str$23:
        /*0012*/ 	.byte	0x2f, 0x74, 0x6d, 0x70, 0x2f, 0x63, 0x75, 0x74, 0x6c, 0x61, 0x73, 0x73, 0x5f, 0x73, 0x77, 0x65
        /*0022*/ 	.byte	0x65, 0x70, 0x5f, 0x73, 0x72, 0x63, 0x2f, 0x69, 0x6e, 0x63, 0x6c, 0x75, 0x64, 0x65, 0x2f, 0x63
        /*0032*/ 	.byte	0x75, 0x74, 0x6c, 0x61, 0x73, 0x73, 0x2f, 0x67, 0x65, 0x6d, 0x6d, 0x2f, 0x63, 0x6f, 0x6c, 0x6c
        /*0042*/ 	.byte	0x65, 0x63, 0x74, 0x69, 0x76, 0x65, 0x2f, 0x73, 0x6d, 0x39, 0x30, 0x5f, 0x6d, 0x6d, 0x61, 0x5f
        /*0052*/ 	.byte	0x74, 0x6d, 0x61, 0x5f, 0x67, 0x6d, 0x6d, 0x61, 0x5f, 0x73, 0x73, 0x5f, 0x77, 0x61, 0x72, 0x70
        /*0062*/ 	.byte	0x73, 0x70, 0x65, 0x63, 0x69, 0x61, 0x6c, 0x69, 0x7a, 0x65, 0x64, 0x2e, 0x68, 0x70, 0x70, 0x00
	.type		__unnamed_1,@object
	.size		__unnamed_1,(.L_0 - __unnamed_1)
__unnamed_1:
        /*0072*/ 	.byte	0x76, 0x6f, 0x69, 0x64, 0x20, 0x63, 0x75, 0x74, 0x6c, 0x61, 0x73, 0x73, 0x3a, 0x3a, 0x67, 0x65
        /* <DEDUP_REMOVED lines=176> */
        /*0b82*/ 	.byte	0x3a, 0x3a, 0x69, 0x64, 0x65, 0x6e, 0x74, 0x69, 0x74, 0x79, 0x5d, 0x00
.L_0:


//--------------------- .nv.shared._ZN7cutlass13device_kernelINS_4gemm6kernel13GemmUniversalIN4cute5tupleIJiiiiEEENS1_10collective13CollectiveMmaINS1_34MainloopSm90TmaGmmaWarpSpecializedILi7ENS5_IJNS4_1CILi1EEESB_SB_EEENS1_35KernelTmaWarpSpecializedCooperativeEEENS5_IJNSA_ILi128EEENSA_ILi64EEENSA_ILi32EEEEEENS_10tfloat32_tENS5_IJlSB_lEEESJ_SK_NS4_8TiledMMAINS4_8MMA_AtomIJNS4_4SM904GMMA29MMA_64x64x8_F32TF32TF32_SS_TNILNSO_7ScaleInE1ELSQ_1EEEEEENS4_6LayoutINS5_IJNSA_ILi2EEESB_SB_EEENS5_IJSB_NSA_ILi0EEESW_EEEEENS5_IJNS4_10UnderscoreESZ_SZ_EEEEENS4_13SM90_TMA_LOADENS4_14ComposedLayoutINS4_7SwizzleILi3ELi4ELi3EEENS4_18smem_ptr_flag_bitsILi32EEENST_INS5_IJNSA_ILi8EEESH_EEENS5_IJSH_SB_EEEEEEEvNS4_8identityES12_S1C_vS1D_EENS_8epilogue10collective6detail29Sm90TmaWarpSpecializedAdapterINS1G_15DefaultEpilogueISJ_SK_SK_NS1F_6thread17LinearCombinationISJ_Li1EffLNS1K_9ScaleType4KindE0ELNS_15FloatRoundStyleE2ESJ_EENS1_15EpilogueDefaultEEEEEvvEEEEvNT_6ParamsE --------------------------
	.section	.nv.shared._ZN7cutlass13device_kernelINS_4gemm6kernel13GemmUniversalIN4cute5tupleIJiiiiEEENS1_10collective13CollectiveMmaINS1_34MainloopSm90TmaGmmaWarpSpecializedILi7ENS5_IJNS4_1CILi1EEESB_SB_EEENS1_35KernelTmaWarpSpecializedCooperativeEEENS5_IJNSA_ILi128EEENSA_ILi64EEENSA_ILi32EEEEEENS_10tfloat32_tENS5_IJlSB_lEEESJ_SK_NS4_8TiledMMAINS4_8MMA_AtomIJNS4_4SM904GMMA29MMA_64x64x8_F32TF32TF32_SS_TNILNSO_7ScaleInE1ELSQ_1EEEEEENS4_6LayoutINS5_IJNSA_ILi2EEESB_SB_EEENS5_IJSB_NSA_ILi0EEESW_EEEEENS5_IJNS4_10UnderscoreESZ_SZ_EEEEENS4_13SM90_TMA_LOADENS4_14ComposedLayoutINS4_7SwizzleILi3ELi4ELi3EEENS4_18smem_ptr_flag_bitsILi32EEENST_INS5_IJNSA_ILi8EEESH_EEENS5_IJSH_SB_EEEEEEEvNS4_8identityES12_S1C_vS1D_EENS_8epilogue10collective6detail29Sm90TmaWarpSpecializedAdapterINS1G_15DefaultEpilogueISJ_SK_SK_NS1F_6thread17LinearCombinationISJ_Li1EffLNS1K_9ScaleType4KindE0ELNS_15FloatRoundStyleE2ESJ_EENS1_15EpilogueDefaultEEEEEvvEEEEvNT_6ParamsE,"aw",@nobits
	.sectionflags	@""
	.align	16
	.zero		1024


//--------------------- .nv.shared.reserved.0     --------------------------
	.section	.nv.shared.reserved.0,"aw",@nobits
	.weak		__nv_reservedSMEM_offset_0_alias
	.size		__nv_reservedSMEM_offset_0_alias, 0, 0
	.other		__nv_reservedSMEM_offset_0_alias,@"STO_CUDA_RESERVED_SHARED STV_DEFAULT"
__nv_reservedSMEM_offset_0_alias:
	.zero		0


//--------------------- .nv.global                --------------------------
	.section	.nv.global,"aw",@nobits
.nv.global:
	.type		_ZN40_INTERNAL_e2fdacce_4_k_cu_0353a2a5_284194cute1_E,@object
	.size		_ZN40_INTERNAL_e2fdacce_4_k_cu_0353a2a5_284194cute1_E,(_ZN40_INTERNAL_e2fdacce_4_k_cu_0353a2a5_284194cuda3std3__45__cpo6cbeginE - _ZN40_INTERNAL_e2fdacce_4_k_cu_0353a2a5_284194cute1_E)
_ZN40_INTERNAL_e2fdacce_4_k_cu_0353a2a5_284194cute1_E:
	.zero		1
	.type		_ZN40_INTERNAL_e2fdacce_4_k_cu_0353a2a5_284194cuda3std3__45__cpo6cbeginE,@object
	.size		_ZN40_INTERNAL_e2fdacce_4_k_cu_0353a2a5_284194cuda3std3__45__cpo6cbeginE,(_ZN40_INTERNAL_e2fdacce_4_k_cu_0353a2a5_284194cuda3std3__48in_placeE - _ZN40_INTERNAL_e2fdacce_4_k_cu_0353a2a5_284194cuda3std3__45__cpo6cbeginE)
_ZN40_INTERNAL_e2fdacce_4_k_cu_0353a2a5_284194cuda3std3__45__cpo6cbeginE:
	.zero		1
	.type		_ZN40_INTERNAL_e2fdacce_4_k_cu_0353a2a5_284194cuda3std3__48in_placeE,@object
	.size		_ZN40_INTERNAL_e2fdacce_4_k_cu_0353a2a5_284194cuda3std3__48in_placeE,(_ZN40_INTERNAL_e2fdacce_4_k_cu_0353a2a5_284194cuda3std6ranges3__45__cpo9iter_moveE - _ZN40_INTERNAL_e2fdacce_4_k_cu_0353a2a5_284194cuda3std3__48in_placeE)
_ZN40_INTERNAL_e2fdacce_4_k_cu_0353a2a5_284194cuda3std3__48in_placeE:
	.zero		1
	.type		_ZN40_INTERNAL_e2fdacce_4_k_cu_0353a2a5_284194cuda3std6ranges3__45__cpo9iter_moveE,@object
	.size		_ZN40_INTERNAL_e2fdacce_4_k_cu_0353a2a5_284194cuda3std6ranges3__45__cpo9iter_moveE,(_ZN40_INTERNAL_e2fdacce_4_k_cu_0353a2a5_284194cuda3std3__45__cpo5beginE - _ZN40_INTERNAL_e2fdacce_4_k_cu_0353a2a5_284194cuda3std6ranges3__45__cpo9iter_moveE)
_ZN40_INTERNAL_e2fdacce_4_k_cu_0353a2a5_284194cuda3std6ranges3__45__cpo9iter_moveE:
	.zero		1
	.type		_ZN40_INTERNAL_e2fdacce_4_k_cu_0353a2a5_284194cuda3std3__45__cpo5beginE,@object
	.size		_ZN40_INTERNAL_e2fdacce_4_k_cu_0353a2a5_284194cuda3std3__45__cpo5beginE,(_ZN40_INTERNAL_e2fdacce_4_k_cu_0353a2a5_284194cuda3std3__442_GLOBAL__N__e2fdacce_4_k_cu_0353a2a5_284196ignoreE - _ZN40_INTERNAL_e2fdacce_4_k_cu_0353a2a5_284194cuda3std3__45__cpo5beginE)
_ZN40_INTERNAL_e2fdacce_4_k_cu_0353a2a5_284194cuda3std3__45__cpo5beginE:
	.zero		1
	.type		_ZN40_INTERNAL_e2fdacce_4_k_cu_0353a2a5_284194cuda3std3__442_GLOBAL__N__e2fdacce_4_k_cu_0353a2a5_284196ignoreE,@object
	.size		_ZN40_INTERNAL_e2fdacce_4_k_cu_0353a2a5_284194cuda3std3__442_GLOBAL__N__e2fdacce_4_k_cu_0353a2a5_284196ignoreE,(_ZN40_INTERNAL_e2fdacce_4_k_cu_0353a2a5_284194cute7productE - _ZN40_INTERNAL_e2fdacce_4_k_cu_0353a2a5_284194cuda3std3__442_GLOBAL__N__e2fdacce_4_k_cu_0353a2a5_284196ignoreE)
_ZN40_INTERNAL_e2fdacce_4_k_cu_0353a2a5_284194cuda3std3__442_GLOBAL__N__e2fdacce_4_k_cu_0353a2a5_284196ignoreE:
	.zero		1
	.type		_ZN40_INTERNAL_e2fdacce_4_k_cu_0353a2a5_284194cute7productE,@object
	.size		_ZN40_INTERNAL_e2fdacce_4_k_cu_0353a2a5_284194cute7productE,(_ZN40_INTERNAL_e2fdacce_4_k_cu_0353a2a5_284194cuda3std3__45__cpo3endE - _ZN40_INTERNAL_e2fdacce_4_k_cu_0353a2a5_284194cute7productE)
_ZN40_INTERNAL_e2fdacce_4_k_cu_0353a2a5_284194cute7productE:
	.zero		1
	.type		_ZN40_INTERNAL_e2fdacce_4_k_cu_0353a2a5_284194cuda3std3__45__cpo3endE,@object
	.size		_ZN40_INTERNAL_e2fdacce_4_k_cu_0353a2a5_284194cuda3std3__45__cpo3endE,(_ZN40_INTERNAL_e2fdacce_4_k_cu_0353a2a5_284194cuda3std3__419piecewise_constructE - _ZN40_INTERNAL_e2fdacce_4_k_cu_0353a2a5_284194cuda3std3__45__cpo3endE)
_ZN40_INTERNAL_e2fdacce_4_k_cu_0353a2a5_284194cuda3std3__45__cpo3endE:
	.zero		1
	.type		_ZN40_INTERNAL_e2fdacce_4_k_cu_0353a2a5_284194cuda3std3__419piecewise_constructE,@object
	.size		_ZN40_INTERNAL_e2fdacce_4_k_cu_0353a2a5_284194cuda3std3__419piecewise_constructE,(_ZN40_INTERNAL_e2fdacce_4_k_cu_0353a2a5_284194cuda3std3__45__cpo4cendE - _ZN40_INTERNAL_e2fdacce_4_k_cu_0353a2a5_284194cuda3std3__419piecewise_constructE)
_ZN40_INTERNAL_e2fdacce_4_k_cu_0353a2a5_284194cuda3std3__419piecewise_constructE:
	.zero		1
	.type		_ZN40_INTERNAL_e2fdacce_4_k_cu_0353a2a5_284194cuda3std3__45__cpo4cendE,@object
	.size		_ZN40_INTERNAL_e2fdacce_4_k_cu_0353a2a5_284194cuda3std3__45__cpo4cendE,(_ZN40_INTERNAL_e2fdacce_4_k_cu_0353a2a5_284194cuda3std6ranges3__45__cpo4swapE - _ZN40_INTERNAL_e2fdacce_4_k_cu_0353a2a5_284194cuda3std3__45__cpo4cendE)
_ZN40_INTERNAL_e2fdacce_4_k_cu_0353a2a5_284194cuda3std3__45__cpo4cendE:
	.zero		1
	.type		_ZN40_INTERNAL_e2fdacce_4_k_cu_0353a2a5_284194cuda3std6ranges3__45__cpo4swapE,@object
	.size		_ZN40_INTERNAL_e2fdacce_4_k_cu_0353a2a5_284194cuda3std6ranges3__45__cpo4swapE,(.L_8 - _ZN40_INTERNAL_e2fdacce_4_k_cu_0353a2a5_284194cuda3std6ranges3__45__cpo4swapE)
_ZN40_INTERNAL_e2fdacce_4_k_cu_0353a2a5_284194cuda3std6ranges3__45__cpo4swapE:
	.zero		1
.L_8:


//--------------------- .nv.constant0._ZN7cutlass13device_kernelINS_4gemm6kernel13GemmUniversalIN4cute5tupleIJiiiiEEENS1_10collective13CollectiveMmaINS1_34MainloopSm90TmaGmmaWarpSpecializedILi7ENS5_IJNS4_1CILi1EEESB_SB_EEENS1_35KernelTmaWarpSpecializedCooperativeEEENS5_IJNSA_ILi128EEENSA_ILi64EEENSA_ILi32EEEEEENS_10tfloat32_tENS5_IJlSB_lEEESJ_SK_NS4_8TiledMMAINS4_8MMA_AtomIJNS4_4SM904GMMA29MMA_64x64x8_F32TF32TF32_SS_TNILNSO_7ScaleInE1ELSQ_1EEEEEENS4_6LayoutINS5_IJNSA_ILi2EEESB_SB_EEENS5_IJSB_NSA_ILi0EEESW_EEEEENS5_IJNS4_10UnderscoreESZ_SZ_EEEEENS4_13SM90_TMA_LOADENS4_14ComposedLayoutINS4_7SwizzleILi3ELi4ELi3EEENS4_18smem_ptr_flag_bitsILi32EEENST_INS5_IJNSA_ILi8EEESH_EEENS5_IJSH_SB_EEEEEEEvNS4_8identityES12_S1C_vS1D_EENS_8epilogue10collective6detail29Sm90TmaWarpSpecializedAdapterINS1G_15DefaultEpilogueISJ_SK_SK_NS1F_6thread17LinearCombinationISJ_Li1EffLNS1K_9ScaleType4KindE0ELNS_15FloatRoundStyleE2ESJ_EENS1_15EpilogueDefaultEEEEEvvEEEEvNT_6ParamsE --------------------------
	.section	.nv.constant0._ZN7cutlass13device_kernelINS_4gemm6kernel13GemmUniversalIN4cute5tupleIJiiiiEEENS1_10collective13CollectiveMmaINS1_34MainloopSm90TmaGmmaWarpSpecializedILi7ENS5_IJNS4_1CILi1EEESB_SB_EEENS1_35KernelTmaWarpSpecializedCooperativeEEENS5_IJNSA_ILi128EEENSA_ILi64EEENSA_ILi32EEEEEENS_10tfloat32_tENS5_IJlSB_lEEESJ_SK_NS4_8TiledMMAINS4_8MMA_AtomIJNS4_4SM904GMMA29MMA_64x64x8_F32TF32TF32_SS_TNILNSO_7ScaleInE1ELSQ_1EEEEEENS4_6LayoutINS5_IJNSA_ILi2EEESB_SB_EEENS5_IJSB_NSA_ILi0EEESW_EEEEENS5_IJNS4_10UnderscoreESZ_SZ_EEEEENS4_13SM90_TMA_LOADENS4_14ComposedLayoutINS4_7SwizzleILi3ELi4ELi3EEENS4_18smem_ptr_flag_bitsILi32EEENST_INS5_IJNSA_ILi8EEESH_EEENS5_IJSH_SB_EEEEEEEvNS4_8identityES12_S1C_vS1D_EENS_8epilogue10collective6detail29Sm90TmaWarpSpecializedAdapterINS1G_15DefaultEpilogueISJ_SK_SK_NS1F_6thread17LinearCombinationISJ_Li1EffLNS1K_9ScaleType4KindE0ELNS_15FloatRoundStyleE2ESJ_EENS1_15EpilogueDefaultEEEEEvvEEEEvNT_6ParamsE,"a",@progbits
	.sectionflags	@""
	.align	4
.nv.constant0._ZN7cutlass13device_kernelINS_4gemm6kernel13GemmUniversalIN4cute5tupleIJiiiiEEENS1_10collective13CollectiveMmaINS1_34MainloopSm90TmaGmmaWarpSpecializedILi7ENS5_IJNS4_1CILi1EEESB_SB_EEENS1_35KernelTmaWarpSpecializedCooperativeEEENS5_IJNSA_ILi128EEENSA_ILi64EEENSA_ILi32EEEEEENS_10tfloat32_tENS5_IJlSB_lEEESJ_SK_NS4_8TiledMMAINS4_8MMA_AtomIJNS4_4SM904GMMA29MMA_64x64x8_F32TF32TF32_SS_TNILNSO_7ScaleInE1ELSQ_1EEEEEENS4_6LayoutINS5_IJNSA_ILi2EEESB_SB_EEENS5_IJSB_NSA_ILi0EEESW_EEEEENS5_IJNS4_10UnderscoreESZ_SZ_EEEEENS4_13SM90_TMA_LOADENS4_14ComposedLayoutINS4_7SwizzleILi3ELi4ELi3EEENS4_18smem_ptr_flag_bitsILi32EEENST_INS5_IJNSA_ILi8EEESH_EEENS5_IJSH_SB_EEEEEEEvNS4_8identityES12_S1C_vS1D_EENS_8epilogue10collective6detail29Sm90TmaWarpSpecializedAdapterINS1G_15DefaultEpilogueISJ_SK_SK_NS1F_6thread17LinearCombinationISJ_Li1EffLNS1K_9ScaleType4KindE0ELNS_15FloatRoundStyleE2ESJ_EENS1_15EpilogueDefaultEEEEEvvEEEEvNT_6ParamsE:
	.zero		1664


//--------------------- SYMBOLS --------------------------

	.type		.nv.reservedSmem.offset0,@object
	.size		.nv.reservedSmem.offset0,0x4
	.type		__assertfail,@function
